	.target	sm_90a

	.elftype	@"ET_EXEC"


//--------------------- .note.nv.tkinfo           --------------------------
	.section	.note.nv.tkinfo,"",@"SHT_NOTE"
	.sectionflags	@"SHF_NOTE_NV_TKINFO"
	.tkinfo
        /*0018*/ 	.word	0x00000002
        /*0030*/ 	.string	""
        /*0030*/ 	.string	"ptxas"
        /*0030*/ 	.string	"Cuda compilation tools, release 13.0, V13.0.88"
        /*0030*/ 	.string	"Build cuda_13.0.r13.0/compiler.36424714_0"
        /*0030*/ 	.string	"-arch sm_90a -m 64 "



//--------------------- .note.nv.cuinfo           --------------------------
	.section	.note.nv.cuinfo,"",@"SHT_NOTE"
	.sectionflags	@"SHF_NOTE_NV_CUINFO"
        /*0018*/ 	.short	0x0002
        /*001a*/ 	.short	0x005a
        /*001c*/ 	.short	0x0082
	.zero		2


//--------------------- .nv.info                  --------------------------
	.section	.nv.info,"",@"SHT_CUDA_INFO"
	.align	4


	//----- nvinfo : EIATTR_REGCOUNT
	.align		4
        /*0000*/ 	.byte	0x04, 0x2f
        /*0002*/ 	.short	(.L_12 - .L_11)
	.align		4
.L_11:
        /*0004*/ 	.word	index@(_ZN7cutlass13device_kernelINS_4gemm6kernel13GemmUniversalIN4cute5tupleIJiiiiEEENS1_10collective13CollectiveMmaINS1_37MainloopSm90TmaGmmaWarpSpecializedFP8ILi4ENS5_IJNS4_1CILi2EEENSA_ILi1EEESC_EEENS1_35KernelTmaWarpSpecializedCooperativeEEENS5_IJNSA_ILi128EEENSA_ILi96EEENSA_ILi256EEEEEENS_12float_e4m3_tENS5_IJlSC_lEEESK_SL_NS4_8TiledMMAINS4_8MMA_AtomIJNS4_4SM904GMMA30MMA_64x96x32_F32E4M3E4M3_SS_TNILNSP_7ScaleInE1ELSR_1EEEEEENS4_6LayoutISD_NS5_IJSC_NSA_ILi0EEESV_EEEEENS5_IJNS4_10UnderscoreESY_SY_EEEEENS4_13SM90_TMA_LOADENS4_14ComposedLayoutINS4_7SwizzleILi3ELi4ELi3EEENS4_18smem_ptr_flag_bitsILi8EEENSU_INS5_IJNSA_ILi8EEESG_EEENS5_IJSG_SC_EEEEEEEvNS4_8identityENS4_23SM90_TMA_LOAD_MULTICASTES1B_vS1C_EENS_8epilogue10collective6detail29Sm90TmaWarpSpecializedAdapterINS1G_15DefaultEpilogueISK_SL_SL_NS1F_6thread17LinearCombinationISK_Li1EffLNS1K_9ScaleType4KindE0ELNS_15FloatRoundStyleE2ESK_EENS1_15EpilogueDefaultEEEEEvvEEEEvNT_6ParamsE)
        /*0008*/ 	.word	0x000000a8


	//----- nvinfo : EIATTR_FRAME_SIZE
	.align		4
.L_12:
        /*000c*/ 	.byte	0x04, 0x11
        /*000e*/ 	.short	(.L_14 - .L_13)
	.align		4
.L_13:
        /*0010*/ 	.word	index@(_ZN7cutlass13device_kernelINS_4gemm6kernel13GemmUniversalIN4cute5tupleIJiiiiEEENS1_10collective13CollectiveMmaINS1_37MainloopSm90TmaGmmaWarpSpecializedFP8ILi4ENS5_IJNS4_1CILi2EEENSA_ILi1EEESC_EEENS1_35KernelTmaWarpSpecializedCooperativeEEENS5_IJNSA_ILi128EEENSA_ILi96EEENSA_ILi256EEEEEENS_12float_e4m3_tENS5_IJlSC_lEEESK_SL_NS4_8TiledMMAINS4_8MMA_AtomIJNS4_4SM904GMMA30MMA_64x96x32_F32E4M3E4M3_SS_TNILNSP_7ScaleInE1ELSR_1EEEEEENS4_6LayoutISD_NS5_IJSC_NSA_ILi0EEESV_EEEEENS5_IJNS4_10UnderscoreESY_SY_EEEEENS4_13SM90_TMA_LOADENS4_14ComposedLayoutINS4_7SwizzleILi3ELi4ELi3EEENS4_18smem_ptr_flag_bitsILi8EEENSU_INS5_IJNSA_ILi8EEESG_EEENS5_IJSG_SC_EEEEEEEvNS4_8identityENS4_23SM90_TMA_LOAD_MULTICASTES1B_vS1C_EENS_8epilogue10collective6detail29Sm90TmaWarpSpecializedAdapterINS1G_15DefaultEpilogueISK_SL_SL_NS1F_6thread17LinearCombinationISK_Li1EffLNS1K_9ScaleType4KindE0ELNS_15FloatRoundStyleE2ESK_EENS1_15EpilogueDefaultEEEEEvvEEEEvNT_6ParamsE)
        /*0014*/ 	.word	0x00000000


	//----- nvinfo : EIATTR_MIN_STACK_SIZE
	.align		4
.L_14:
        /*0018*/ 	.byte	0x04, 0x12
        /*001a*/ 	.short	(.L_16 - .L_15)
	.align		4
.L_15:
        /*001c*/ 	.word	index@(_ZN7cutlass13device_kernelINS_4gemm6kernel13GemmUniversalIN4cute5tupleIJiiiiEEENS1_10collective13CollectiveMmaINS1_37MainloopSm90TmaGmmaWarpSpecializedFP8ILi4ENS5_IJNS4_1CILi2EEENSA_ILi1EEESC_EEENS1_35KernelTmaWarpSpecializedCooperativeEEENS5_IJNSA_ILi128EEENSA_ILi96EEENSA_ILi256EEEEEENS_12float_e4m3_tENS5_IJlSC_lEEESK_SL_NS4_8TiledMMAINS4_8MMA_AtomIJNS4_4SM904GMMA30MMA_64x96x32_F32E4M3E4M3_SS_TNILNSP_7ScaleInE1ELSR_1EEEEEENS4_6LayoutISD_NS5_IJSC_NSA_ILi0EEESV_EEEEENS5_IJNS4_10UnderscoreESY_SY_EEEEENS4_13SM90_TMA_LOADENS4_14ComposedLayoutINS4_7SwizzleILi3ELi4ELi3EEENS4_18smem_ptr_flag_bitsILi8EEENSU_INS5_IJNSA_ILi8EEESG_EEENS5_IJSG_SC_EEEEEEEvNS4_8identityENS4_23SM90_TMA_LOAD_MULTICASTES1B_vS1C_EENS_8epilogue10collective6detail29Sm90TmaWarpSpecializedAdapterINS1G_15DefaultEpilogueISK_SL_SL_NS1F_6thread17LinearCombinationISK_Li1EffLNS1K_9ScaleType4KindE0ELNS_15FloatRoundStyleE2ESK_EENS1_15EpilogueDefaultEEEEEvvEEEEvNT_6ParamsE)
        /*0020*/ 	.word	0x00000000
.L_16:


//--------------------- .nv.compat                --------------------------
	.section	.nv.compat,"",@"SHT_CUDA_COMPAT_INFO"
	.align	4
        /*0000*/ 	.byte	0x02, 0x09, 0x01, 0x00, 0x02, 0x02, 0x04, 0x00, 0x02, 0x05, 0x05, 0x00, 0x03, 0x07, 0x01, 0x01
        /*0010*/ 	.byte	0x02, 0x03, 0x01, 0x00, 0x02, 0x06, 0x01, 0x00, 0x04, 0x0b, 0x08, 0x00, 0x00, 0x00, 0x00, 0x00
        /*0020*/ 	.byte	0x00, 0x00, 0x00, 0x00


//--------------------- .nv.info._ZN7cutlass13device_kernelINS_4gemm6kernel13GemmUniversalIN4cute5tupleIJiiiiEEENS1_10collective13CollectiveMmaINS1_37MainloopSm90TmaGmmaWarpSpecializedFP8ILi4ENS5_IJNS4_1CILi2EEENSA_ILi1EEESC_EEENS1_35KernelTmaWarpSpecializedCooperativeEEENS5_IJNSA_ILi128EEENSA_ILi96EEENSA_ILi256EEEEEENS_12float_e4m3_tENS5_IJlSC_lEEESK_SL_NS4_8TiledMMAINS4_8MMA_AtomIJNS4_4SM904GMMA30MMA_64x96x32_F32E4M3E4M3_SS_TNILNSP_7ScaleInE1ELSR_1EEEEEENS4_6LayoutISD_NS5_IJSC_NSA_ILi0EEESV_EEEEENS5_IJNS4_10UnderscoreESY_SY_EEEEENS4_13SM90_TMA_LOADENS4_14ComposedLayoutINS4_7SwizzleILi3ELi4ELi3EEENS4_18smem_ptr_flag_bitsILi8EEENSU_INS5_IJNSA_ILi8EEESG_EEENS5_IJSG_SC_EEEEEEEvNS4_8identityENS4_23SM90_TMA_LOAD_MULTICASTES1B_vS1C_EENS_8epilogue10collective6detail29Sm90TmaWarpSpecializedAdapterINS1G_15DefaultEpilogueISK_SL_SL_NS1F_6thread17LinearCombinationISK_Li1EffLNS1K_9ScaleType4KindE0ELNS_15FloatRoundStyleE2ESK_EENS1_15EpilogueDefaultEEEEEvvEEEEvNT_6ParamsE --------------------------
	.section	.nv.info._ZN7cutlass13device_kernelINS_4gemm6kernel13GemmUniversalIN4cute5tupleIJiiiiEEENS1_10collective13CollectiveMmaINS1_37MainloopSm90TmaGmmaWarpSpecializedFP8ILi4ENS5_IJNS4_1CILi2EEENSA_ILi1EEESC_EEENS1_35KernelTmaWarpSpecializedCooperativeEEENS5_IJNSA_ILi128EEENSA_ILi96EEENSA_ILi256EEEEEENS_12float_e4m3_tENS5_IJlSC_lEEESK_SL_NS4_8TiledMMAINS4_8MMA_AtomIJNS4_4SM904GMMA30MMA_64x96x32_F32E4M3E4M3_SS_TNILNSP_7ScaleInE1ELSR_1EEEEEENS4_6LayoutISD_NS5_IJSC_NSA_ILi0EEESV_EEEEENS5_IJNS4_10UnderscoreESY_SY_EEEEENS4_13SM90_TMA_LOADENS4_14ComposedLayoutINS4_7SwizzleILi3ELi4ELi3EEENS4_18smem_ptr_flag_bitsILi8EEENSU_INS5_IJNSA_ILi8EEESG_EEENS5_IJSG_SC_EEEEEEEvNS4_8identityENS4_23SM90_TMA_LOAD_MULTICASTES1B_vS1C_EENS_8epilogue10collective6detail29Sm90TmaWarpSpecializedAdapterINS1G_15DefaultEpilogueISK_SL_SL_NS1F_6thread17LinearCombinationISK_Li1EffLNS1K_9ScaleType4KindE0ELNS_15FloatRoundStyleE2ESK_EENS1_15EpilogueDefaultEEEEEvvEEEEvNT_6ParamsE,"",@"SHT_CUDA_INFO"
	.sectionflags	@""
	.align	4


	//----- nvinfo : EIATTR_CUDA_API_VERSION
	.align		4
        /*0000*/ 	.byte	0x04, 0x37
        /*0002*/ 	.short	(.L_18 - .L_17)
.L_17:
        /*0004*/ 	.word	0x00000082


	//----- nvinfo : EIATTR_KPARAM_INFO
	.align		4
.L_18:
        /*0008*/ 	.byte	0x04, 0x17
        /*000a*/ 	.short	(.L_20 - .L_19)
.L_19:
        /*000c*/ 	.word	0x00000000
        /*0010*/ 	.short	0x0000
        /*0012*/ 	.short	0x0070
        /*0014*/ 	.byte	0x00, 0xf0, 0x01, 0x10


	//----- nvinfo : EIATTR_SPARSE_MMA_MASK
	.align		4
.L_20:
        /*0018*/ 	.byte	0x03, 0x50
        /*001a*/ 	.short	0x0000


	//----- nvinfo : EIATTR_MAXREG_COUNT
	.align		4
        /*001c*/ 	.byte	0x03, 0x1b
        /*001e*/ 	.short	0x00a8


	//----- nvinfo : EIATTR_NUM_BARRIERS
	.align		4
        /*0020*/ 	.byte	0x02, 0x4c
        /*0022*/ 	.byte	0x01
	.zero		1


	//----- nvinfo : EIATTR_MERCURY_ISA_VERSION
	.align		4
        /*0024*/ 	.byte	0x03, 0x5f
        /*0026*/ 	.short	0x0101


	//----- nvinfo : EIATTR_INT_WARP_WIDE_INSTR_OFFSETS
	.align		4
        /*0028*/ 	.byte	0x04, 0x31
        /*002a*/ 	.short	(.L_22 - .L_21)


	//   ....[0]....
.L_21:
        /*002c*/ 	.word	0x000004a0


	//   ....[1]....
        /*0030*/ 	.word	0x000004d0


	//   ....[2]....
        /*0034*/ 	.word	0x00000680


	//   ....[3]....
        /*0038*/ 	.word	0x00002cd0


	//----- nvinfo : EIATTR_COOP_GROUP_MASK_REGIDS
	.align		4
.L_22:
        /*003c*/ 	.byte	0x04, 0x29
        /*003e*/ 	.short	(.L_24 - .L_23)


	//   ....[0]....
.L_23:
        /*0040*/ 	.word	0xffffffff


	//   ....[1]....
        /*0044*/ 	.word	0xffffffff


	//   ....[2]....
        /*0048*/ 	.word	0xffffffff


	//   ....[3]....
        /*004c*/ 	.word	0xffffffff


	//   ....[4]....
        /*0050*/ 	.word	0xffffffff


	//   ....[5]....
        /*0054*/ 	.word	0xffffffff


	//----- nvinfo : EIATTR_COOP_GROUP_INSTR_OFFSETS
	.align		4
.L_24:
        /*0058*/ 	.byte	0x04, 0x28
        /*005a*/ 	.short	(.L_26 - .L_25)


	//   ....[0]....
.L_25:
        /*005c*/ 	.word	0x00000060


	//   ....[1]....
        /*0060*/ 	.word	0x00000070


	//   ....[2]....
        /*0064*/ 	.word	0x00000130


	//   ....[3]....
        /*0068*/ 	.word	0x000002d0


	//   ....[4]....
        /*006c*/ 	.word	0x000007f0


	//   ....[5]....
        /*0070*/ 	.word	0x00001270


	//----- nvinfo : EIATTR_REG_RECONFIG
	.align		4
.L_26:
        /*0074*/ 	.byte	0x01, 0x54
	.zero		2


	//----- nvinfo : EIATTR_MBARRIER_INSTR_OFFSETS
	.align		4
        /*0078*/ 	.byte	0x04, 0x39
        /*007a*/ 	.short	(.L_28 - .L_27)


	//   ....[0]....
.L_27:
        /*007c*/ 	.word	0x00000230
        /*0080*/ 	.word	0x000000ff
        /*0084*/ 	.word	0x00000000
        /*0088*/ 	.short	0x0100
        /*008a*/ 	.byte	0x08
	.zero		1


	//   ....[1]....
        /*008c*/ 	.word	0x00000240
        /*0090*/ 	.word	0x000000ff
        /*0094*/ 	.word	0x00000020
        /*0098*/ 	.short	0x0100
        /*009a*/ 	.byte	0x08
	.zero		1


	//   ....[2]....
        /*009c*/ 	.word	0x00000250
        /*00a0*/ 	.word	0x000000ff
        /*00a4*/ 	.word	0x00000008
        /*00a8*/ 	.short	0x0100
        /*00aa*/ 	.byte	0x08
	.zero		1


	//   ....[3]....
        /*00ac*/ 	.word	0x00000260
        /*00b0*/ 	.word	0x000000ff
        /*00b4*/ 	.word	0x00000028
        /*00b8*/ 	.short	0x0100
        /*00ba*/ 	.byte	0x08
	.zero		1


	//   ....[4]....
        /*00bc*/ 	.word	0x00000270
        /*00c0*/ 	.word	0x000000ff
        /*00c4*/ 	.word	0x00000010
        /*00c8*/ 	.short	0x0100
        /*00ca*/ 	.byte	0x08
	.zero		1


	//   ....[5]....
        /*00cc*/ 	.word	0x00000280
        /*00d0*/ 	.word	0x000000ff
        /*00d4*/ 	.word	0x00000030
        /*00d8*/ 	.short	0x0100
        /*00da*/ 	.byte	0x08
	.zero		1


	//   ....[6]....
        /*00dc*/ 	.word	0x00000290
        /*00e0*/ 	.word	0x000000ff
        /*00e4*/ 	.word	0x00000018
        /*00e8*/ 	.short	0x0100
        /*00ea*/ 	.byte	0x08
	.zero		1


	//   ....[7]....
        /*00ec*/ 	.word	0x000002a0
        /*00f0*/ 	.word	0x000000ff
        /*00f4*/ 	.word	0x00000038
        /*00f8*/ 	.short	0x0100
        /*00fa*/ 	.byte	0x08
	.zero		1


	//   ....[8]....
        /*00fc*/ 	.word	0x00000700
        /*0100*/ 	.word	0x000000ff
        /*0104*/ 	.word	0x00000050
        /*0108*/ 	.short	0x0100
        /*010a*/ 	.byte	0x06
	.zero		1


	//   ....[9]....
        /*010c*/ 	.word	0x00000790
        /*0110*/ 	.word	0x000000ff
        /*0114*/ 	.word	0x00000058
        /*0118*/ 	.short	0x0100
        /*011a*/ 	.byte	0x06
	.zero		1


	//   ....[10]....
        /*011c*/ 	.word	0x00001690
        /*0120*/ 	.word	0x000000ff
        /*0124*/ 	.word	0x00000000
        /*0128*/ 	.short	0x010a
        /*012a*/ 	.byte	0x06
	.zero		1


	//   ....[11]....
        /*012c*/ 	.word	0x000016d0
        /*0130*/ 	.word	0x000000ff
        /*0134*/ 	.word	0x00000000
        /*0138*/ 	.short	0x010a
        /*013a*/ 	.byte	0x06
	.zero		1


	//   ....[12]....
        /*013c*/ 	.word	0x00002070
        /*0140*/ 	.word	0x000000ff
        /*0144*/ 	.word	0x00000000
        /*0148*/ 	.short	0x010a
        /*014a*/ 	.byte	0x0e
	.zero		1


	//   ....[13]....
        /*014c*/ 	.word	0x000020b0
        /*0150*/ 	.word	0x000000ff
        /*0154*/ 	.word	0x00000000
        /*0158*/ 	.short	0x010a
        /*015a*/ 	.byte	0x0e
	.zero		1


	//   ....[14]....
        /*015c*/ 	.word	0x000027e0
        /*0160*/ 	.word	0x0000006e
        /*0164*/ 	.word	0x00000000
        /*0168*/ 	.short	0x0101
        /*016a*/ 	.byte	0x3f
	.zero		1


	//   ....[15]....
        /*016c*/ 	.word	0x00002d50
        /*0170*/ 	.word	0x0000000a
        /*0174*/ 	.word	0x00000000
        /*0178*/ 	.short	0x0101
        /*017a*/ 	.byte	0x3f
	.zero		1


	//   ....[16]....
        /*017c*/ 	.word	0x00007530
        /*0180*/ 	.word	0x00000015
        /*0184*/ 	.word	0x00000020
        /*0188*/ 	.short	0x010a
        /*018a*/ 	.byte	0x3f
	.zero		1


	//   ....[17]....
        /*018c*/ 	.word	0x000079a0
        /*0190*/ 	.word	0x00000006
        /*0194*/ 	.word	0x00000058
        /*0198*/ 	.short	0x0101
        /*019a*/ 	.byte	0x3f
	.zero		1


	//   ....[18]....
        /*019c*/ 	.word	0x000080a0
        /*01a0*/ 	.word	0x00000005
        /*01a4*/ 	.word	0x00000000
        /*01a8*/ 	.short	0x010a
        /*01aa*/ 	.byte	0x3f
	.zero		1


	//   ....[19]....
        /*01ac*/ 	.word	0x00008120
        /*01b0*/ 	.word	0x00000007
        /*01b4*/ 	.word	0x00000000
        /*01b8*/ 	.short	0x010a
        /*01ba*/ 	.byte	0x3f
	.zero		1


	//   ....[20]....
        /*01bc*/ 	.word	0x000081b0
        /*01c0*/ 	.word	0x00000006
        /*01c4*/ 	.word	0x00000000
        /*01c8*/ 	.short	0x010a
        /*01ca*/ 	.byte	0x3f
	.zero		1


	//   ....[21]....
        /*01cc*/ 	.word	0x00008240
        /*01d0*/ 	.word	0x00000003
        /*01d4*/ 	.word	0x00000000
        /*01d8*/ 	.short	0x010a
        /*01da*/ 	.byte	0x3f
	.zero		1


	//   ....[22]....
        /*01dc*/ 	.word	0x000082b0
        /*01e0*/ 	.word	0x0000000b
        /*01e4*/ 	.word	0x00000000
        /*01e8*/ 	.short	0x010a
        /*01ea*/ 	.byte	0x3f
	.zero		1


	//   ....[23]....
        /*01ec*/ 	.word	0x00008310
        /*01f0*/ 	.word	0x00000071
        /*01f4*/ 	.word	0x00000000
        /*01f8*/ 	.short	0x010a
        /*01fa*/ 	.byte	0x3f
	.zero		1


	//   ....[24]....
        /*01fc*/ 	.word	0x000083e0
        /*0200*/ 	.word	0x00000015
        /*0204*/ 	.word	0x00000020
        /*0208*/ 	.short	0x010a
        /*020a*/ 	.byte	0x3f
	.zero		1


	//   ....[25]....
        /*020c*/ 	.word	0x000084b0
        /*0210*/ 	.word	0x00000005
        /*0214*/ 	.word	0x00000000
        /*0218*/ 	.short	0x010a
        /*021a*/ 	.byte	0x3f
	.zero		1


	//   ....[26]....
        /*021c*/ 	.word	0x00008500
        /*0220*/ 	.word	0x00000007
        /*0224*/ 	.word	0x00000000
        /*0228*/ 	.short	0x010a
        /*022a*/ 	.byte	0x3f
	.zero		1


	//   ....[27]....
        /*022c*/ 	.word	0x00008550
        /*0230*/ 	.word	0x00000006
        /*0234*/ 	.word	0x00000000
        /*0238*/ 	.short	0x010a
        /*023a*/ 	.byte	0x3f
	.zero		1


	//----- nvinfo : EIATTR_NUM_MBARRIERS
	.align		4
.L_28:
        /*023c*/ 	.byte	0x03, 0x38
        /*023e*/ 	.short	0x000a


	//----- nvinfo : EIATTR_EXIT_INSTR_OFFSETS
	.align		4
        /*0240*/ 	.byte	0x04, 0x1c
        /*0242*/ 	.short	(.L_30 - .L_29)


	//   ....[0]....
.L_29:
        /*0244*/ 	.word	0x00000950


	//   ....[1]....
        /*0248*/ 	.word	0x00001140


	//   ....[2]....
        /*024c*/ 	.word	0x00006c70


	//   ....[3]....
        /*0250*/ 	.word	0x000071c0


	//   ....[4]....
        /*0254*/ 	.word	0x00008290


	//----- nvinfo : EIATTR_MAX_THREADS
	.align		4
.L_30:
        /*0258*/ 	.byte	0x04, 0x05
        /*025a*/ 	.short	(.L_32 - .L_31)
.L_31:
        /*025c*/ 	.word	0x00000180
        /*0260*/ 	.word	0x00000001
        /*0264*/ 	.word	0x00000001


	//----- nvinfo : EIATTR_CRS_STACK_SIZE
	.align		4
.L_32:
        /*0268*/ 	.byte	0x04, 0x1e
        /*026a*/ 	.short	(.L_34 - .L_33)
.L_33:
        /*026c*/ 	.word	0x00000000


	//----- nvinfo : EIATTR_CBANK_PARAM_SIZE
	.align		4
.L_34:
        /*0270*/ 	.byte	0x03, 0x19
        /*0272*/ 	.short	0x0470


	//----- nvinfo : EIATTR_PARAM_CBANK
	.align		4
        /*0274*/ 	.byte	0x04, 0x0a
        /*0276*/ 	.short	(.L_36 - .L_35)
	.align		4
.L_35:
        /*0278*/ 	.word	index@(.nv.constant0._ZN7cutlass13device_kernelINS_4gemm6kernel13GemmUniversalIN4cute5tupleIJiiiiEEENS1_10collective13CollectiveMmaINS1_37MainloopSm90TmaGmmaWarpSpecializedFP8ILi4ENS5_IJNS4_1CILi2EEENSA_ILi1EEESC_EEENS1_35KernelTmaWarpSpecializedCooperativeEEENS5_IJNSA_ILi128EEENSA_ILi96EEENSA_ILi256EEEEEENS_12float_e4m3_tENS5_IJlSC_lEEESK_SL_NS4_8TiledMMAINS4_8MMA_AtomIJNS4_4SM904GMMA30MMA_64x96x32_F32E4M3E4M3_SS_TNILNSP_7ScaleInE1ELSR_1EEEEEENS4_6LayoutISD_NS5_IJSC_NSA_ILi0EEESV_EEEEENS5_IJNS4_10UnderscoreESY_SY_EEEEENS4_13SM90_TMA_LOADENS4_14ComposedLayoutINS4_7SwizzleILi3ELi4ELi3EEENS4_18smem_ptr_flag_bitsILi8EEENSU_INS5_IJNSA_ILi8EEESG_EEENS5_IJSG_SC_EEEEEEEvNS4_8identityENS4_23SM90_TMA_LOAD_MULTICASTES1B_vS1C_EENS_8epilogue10collective6detail29Sm90TmaWarpSpecializedAdapterINS1G_15DefaultEpilogueISK_SL_SL_NS1F_6thread17LinearCombinationISK_Li1EffLNS1K_9ScaleType4KindE0ELNS_15FloatRoundStyleE2ESK_EENS1_15EpilogueDefaultEEEEEvvEEEEvNT_6ParamsE)
        /*027c*/ 	.short	0x0210
        /*027e*/ 	.short	0x0470


	//----- nvinfo : EIATTR_SW_WAR
	.align		4
.L_36:
        /*0280*/ 	.byte	0x04, 0x36
        /*0282*/ 	.short	(.L_38 - .L_37)
.L_37:
        /*0284*/ 	.word	0x00000008
.L_38:


//--------------------- .nv.callgraph             --------------------------
	.section	.nv.callgraph,"",@"SHT_CUDA_CALLGRAPH"
	.align	4
	.sectionentsize	8
	.align		4
        /*0000*/ 	.word	0x00000000
	.align		4
        /*0004*/ 	.word	0xffffffff
	.align		4
        /*0008*/ 	.word	0x00000000
	.align		4
        /*000c*/ 	.word	0xfffffffe
	.align		4
        /*0010*/ 	.word	0x00000000
	.align		4
        /*0014*/ 	.word	0xfffffffd
	.align		4
        /*0018*/ 	.word	0x00000000
	.align		4
        /*001c*/ 	.word	0xfffffffc


//--------------------- .nv.constant4             --------------------------
	.section	.nv.constant4,"a",@progbits
	.align	8
	.align		8
.nv.constant4:
        /*0000*/ 	.dword	_ZN40_INTERNAL_94d13655_4_k_cu_e5ac3156_172634cuda3std3__45__cpo5beginE
	.align		8
        /*0008*/ 	.dword	_ZN40_INTERNAL_94d13655_4_k_cu_e5ac3156_172634cuda3std3__45__cpo3endE
	.align		8
        /*0010*/ 	.dword	_ZN40_INTERNAL_94d13655_4_k_cu_e5ac3156_172634cuda3std3__45__cpo6cbeginE
	.align		8
        /*0018*/ 	.dword	_ZN40_INTERNAL_94d13655_4_k_cu_e5ac3156_172634cuda3std3__45__cpo4cendE
	.align		8
        /*0020*/ 	.dword	_ZN40_INTERNAL_94d13655_4_k_cu_e5ac3156_172634cuda3std3__442_GLOBAL__N__94d13655_4_k_cu_e5ac3156_172636ignoreE
	.align		8
        /*0028*/ 	.dword	_ZN40_INTERNAL_94d13655_4_k_cu_e5ac3156_172634cuda3std3__419piecewise_constructE
	.align		8
        /*0030*/ 	.dword	_ZN40_INTERNAL_94d13655_4_k_cu_e5ac3156_172634cuda3std3__48in_placeE
	.align		8
        /*0038*/ 	.dword	_ZN40_INTERNAL_94d13655_4_k_cu_e5ac3156_172634cuda3std6ranges3__45__cpo4swapE
	.align		8
        /*0040*/ 	.dword	_ZN40_INTERNAL_94d13655_4_k_cu_e5ac3156_172634cuda3std6ranges3__45__cpo9iter_moveE
	.align		8
        /*0048*/ 	.dword	_ZN40_INTERNAL_94d13655_4_k_cu_e5ac3156_172634cute7productE
	.align		8
        /*0050*/ 	.dword	_ZN40_INTERNAL_94d13655_4_k_cu_e5ac3156_172634cute1_E


//--------------------- .text._ZN7cutlass13device_kernelINS_4gemm6kernel13GemmUniversalIN4cute5tupleIJiiiiEEENS1_10collective13CollectiveMmaINS1_37MainloopSm90TmaGmmaWarpSpecializedFP8ILi4ENS5_IJNS4_1CILi2EEENSA_ILi1EEESC_EEENS1_35KernelTmaWarpSpecializedCooperativeEEENS5_IJNSA_ILi128EEENSA_ILi96EEENSA_ILi256EEEEEENS_12float_e4m3_tENS5_IJlSC_lEEESK_SL_NS4_8TiledMMAINS4_8MMA_AtomIJNS4_4SM904GMMA30MMA_64x96x32_F32E4M3E4M3_SS_TNILNSP_7ScaleInE1ELSR_1EEEEEENS4_6LayoutISD_NS5_IJSC_NSA_ILi0EEESV_EEEEENS5_IJNS4_10UnderscoreESY_SY_EEEEENS4_13SM90_TMA_LOADENS4_14ComposedLayoutINS4_7SwizzleILi3ELi4ELi3EEENS4_18smem_ptr_flag_bitsILi8EEENSU_INS5_IJNSA_ILi8EEESG_EEENS5_IJSG_SC_EEEEEEEvNS4_8identityENS4_23SM90_TMA_LOAD_MULTICASTES1B_vS1C_EENS_8epilogue10collective6detail29Sm90TmaWarpSpecializedAdapterINS1G_15DefaultEpilogueISK_SL_SL_NS1F_6thread17LinearCombinationISK_Li1EffLNS1K_9ScaleType4KindE0ELNS_15FloatRoundStyleE2ESK_EENS1_15EpilogueDefaultEEEEEvvEEEEvNT_6ParamsE --------------------------
	.section	.text._ZN7cutlass13device_kernelINS_4gemm6kernel13GemmUniversalIN4cute5tupleIJiiiiEEENS1_10collective13CollectiveMmaINS1_37MainloopSm90TmaGmmaWarpSpecializedFP8ILi4ENS5_IJNS4_1CILi2EEENSA_ILi1EEESC_EEENS1_35KernelTmaWarpSpecializedCooperativeEEENS5_IJNSA_ILi128EEENSA_ILi96EEENSA_ILi256EEEEEENS_12float_e4m3_tENS5_IJlSC_lEEESK_SL_NS4_8TiledMMAINS4_8MMA_AtomIJNS4_4SM904GMMA30MMA_64x96x32_F32E4M3E4M3_SS_TNILNSP_7ScaleInE1ELSR_1EEEEEENS4_6LayoutISD_NS5_IJSC_NSA_ILi0EEESV_EEEEENS5_IJNS4_10UnderscoreESY_SY_EEEEENS4_13SM90_TMA_LOADENS4_14ComposedLayoutINS4_7SwizzleILi3ELi4ELi3EEENS4_18smem_ptr_flag_bitsILi8EEENSU_INS5_IJNSA_ILi8EEESG_EEENS5_IJSG_SC_EEEEEEEvNS4_8identityENS4_23SM90_TMA_LOAD_MULTICASTES1B_vS1C_EENS_8epilogue10collective6detail29Sm90TmaWarpSpecializedAdapterINS1G_15DefaultEpilogueISK_SL_SL_NS1F_6thread17LinearCombinationISK_Li1EffLNS1K_9ScaleType4KindE0ELNS_15FloatRoundStyleE2ESK_EENS1_15EpilogueDefaultEEEEEvvEEEEvNT_6ParamsE,"ax",@progbits
	.align	128
.text._ZN7cutlass13device_kernelINS_4gemm6kernel13GemmUniversalIN4cute5tupleIJiiiiEEENS1_10collective13CollectiveMmaINS1_37MainloopSm90TmaGmmaWarpSpecializedFP8ILi4ENS5_IJNS4_1CILi2EEENSA_ILi1EEESC_EEENS1_35KernelTmaWarpSpecializedCooperativeEEENS5_IJNSA_ILi128EEENSA_ILi96EEENSA_ILi256EEEEEENS_12float_e4m3_tENS5_IJlSC_lEEESK_SL_NS4_8TiledMMAINS4_8MMA_AtomIJNS4_4SM904GMMA30MMA_64x96x32_F32E4M3E4M3_SS_TNILNSP_7ScaleInE1ELSR_1EEEEEENS4_6LayoutISD_NS5_IJSC_NSA_ILi0EEESV_EEEEENS5_IJNS4_10UnderscoreESY_SY_EEEEENS4_13SM90_TMA_LOADENS4_14ComposedLayoutINS4_7SwizzleILi3ELi4ELi3EEENS4_18smem_ptr_flag_bitsILi8EEENSU_INS5_IJNSA_ILi8EEESG_EEENS5_IJSG_SC_EEEEEEEvNS4_8identityENS4_23SM90_TMA_LOAD_MULTICASTES1B_vS1C_EENS_8epilogue10collective6detail29Sm90TmaWarpSpecializedAdapterINS1G_15DefaultEpilogueISK_SL_SL_NS1F_6thread17LinearCombinationISK_Li1EffLNS1K_9ScaleType4KindE0ELNS_15FloatRoundStyleE2ESK_EENS1_15EpilogueDefaultEEEEEvvEEEEvNT_6ParamsE:
        .type           _ZN7cutlass13device_kernelINS_4gemm6kernel13GemmUniversalIN4cute5tupleIJiiiiEEENS1_10collective13CollectiveMmaINS1_37MainloopSm90TmaGmmaWarpSpecializedFP8ILi4ENS5_IJNS4_1CILi2EEENSA_ILi1EEESC_EEENS1_35KernelTmaWarpSpecializedCooperativeEEENS5_IJNSA_ILi128EEENSA_ILi96EEENSA_ILi256EEEEEENS_12float_e4m3_tENS5_IJlSC_lEEESK_SL_NS4_8TiledMMAINS4_8MMA_AtomIJNS4_4SM904GMMA30MMA_64x96x32_F32E4M3E4M3_SS_TNILNSP_7ScaleInE1ELSR_1EEEEEENS4_6LayoutISD_NS5_IJSC_NSA_ILi0EEESV_EEEEENS5_IJNS4_10UnderscoreESY_SY_EEEEENS4_13SM90_TMA_LOADENS4_14ComposedLayoutINS4_7SwizzleILi3ELi4ELi3EEENS4_18smem_ptr_flag_bitsILi8EEENSU_INS5_IJNSA_ILi8EEESG_EEENS5_IJSG_SC_EEEEEEEvNS4_8identityENS4_23SM90_TMA_LOAD_MULTICASTES1B_vS1C_EENS_8epilogue10collective6detail29Sm90TmaWarpSpecializedAdapterINS1G_15DefaultEpilogueISK_SL_SL_NS1F_6thread17LinearCombinationISK_Li1EffLNS1K_9ScaleType4KindE0ELNS_15FloatRoundStyleE2ESK_EENS1_15EpilogueDefaultEEEEEvvEEEEvNT_6ParamsE,@function
        .size           _ZN7cutlass13device_kernelINS_4gemm6kernel13GemmUniversalIN4cute5tupleIJiiiiEEENS1_10collective13CollectiveMmaINS1_37MainloopSm90TmaGmmaWarpSpecializedFP8ILi4ENS5_IJNS4_1CILi2EEENSA_ILi1EEESC_EEENS1_35KernelTmaWarpSpecializedCooperativeEEENS5_IJNSA_ILi128EEENSA_ILi96EEENSA_ILi256EEEEEENS_12float_e4m3_tENS5_IJlSC_lEEESK_SL_NS4_8TiledMMAINS4_8MMA_AtomIJNS4_4SM904GMMA30MMA_64x96x32_F32E4M3E4M3_SS_TNILNSP_7ScaleInE1ELSR_1EEEEEENS4_6LayoutISD_NS5_IJSC_NSA_ILi0EEESV_EEEEENS5_IJNS4_10UnderscoreESY_SY_EEEEENS4_13SM90_TMA_LOADENS4_14ComposedLayoutINS4_7SwizzleILi3ELi4ELi3EEENS4_18smem_ptr_flag_bitsILi8EEENSU_INS5_IJNSA_ILi8EEESG_EEENS5_IJSG_SC_EEEEEEEvNS4_8identityENS4_23SM90_TMA_LOAD_MULTICASTES1B_vS1C_EENS_8epilogue10collective6detail29Sm90TmaWarpSpecializedAdapterINS1G_15DefaultEpilogueISK_SL_SL_NS1F_6thread17LinearCombinationISK_Li1EffLNS1K_9ScaleType4KindE0ELNS_15FloatRoundStyleE2ESK_EENS1_15EpilogueDefaultEEEEEvvEEEEvNT_6ParamsE,(.L_x_172 - _ZN7cutlass13device_kernelINS_4gemm6kernel13GemmUniversalIN4cute5tupleIJiiiiEEENS1_10collective13CollectiveMmaINS1_37MainloopSm90TmaGmmaWarpSpecializedFP8ILi4ENS5_IJNS4_1CILi2EEENSA_ILi1EEESC_EEENS1_35KernelTmaWarpSpecializedCooperativeEEENS5_IJNSA_ILi128EEENSA_ILi96EEENSA_ILi256EEEEEENS_12float_e4m3_tENS5_IJlSC_lEEESK_SL_NS4_8TiledMMAINS4_8MMA_AtomIJNS4_4SM904GMMA30MMA_64x96x32_F32E4M3E4M3_SS_TNILNSP_7ScaleInE1ELSR_1EEEEEENS4_6LayoutISD_NS5_IJSC_NSA_ILi0EEESV_EEEEENS5_IJNS4_10UnderscoreESY_SY_EEEEENS4_13SM90_TMA_LOADENS4_14ComposedLayoutINS4_7SwizzleILi3ELi4ELi3EEENS4_18smem_ptr_flag_bitsILi8EEENSU_INS5_IJNSA_ILi8EEESG_EEENS5_IJSG_SC_EEEEEEEvNS4_8identityENS4_23SM90_TMA_LOAD_MULTICASTES1B_vS1C_EENS_8epilogue10collective6detail29Sm90TmaWarpSpecializedAdapterINS1G_15DefaultEpilogueISK_SL_SL_NS1F_6thread17LinearCombinationISK_Li1EffLNS1K_9ScaleType4KindE0ELNS_15FloatRoundStyleE2ESK_EENS1_15EpilogueDefaultEEEEEvvEEEEvNT_6ParamsE)
        .other          _ZN7cutlass13device_kernelINS_4gemm6kernel13GemmUniversalIN4cute5tupleIJiiiiEEENS1_10collective13CollectiveMmaINS1_37MainloopSm90TmaGmmaWarpSpecializedFP8ILi4ENS5_IJNS4_1CILi2EEENSA_ILi1EEESC_EEENS1_35KernelTmaWarpSpecializedCooperativeEEENS5_IJNSA_ILi128EEENSA_ILi96EEENSA_ILi256EEEEEENS_12float_e4m3_tENS5_IJlSC_lEEESK_SL_NS4_8TiledMMAINS4_8MMA_AtomIJNS4_4SM904GMMA30MMA_64x96x32_F32E4M3E4M3_SS_TNILNSP_7ScaleInE1ELSR_1EEEEEENS4_6LayoutISD_NS5_IJSC_NSA_ILi0EEESV_EEEEENS5_IJNS4_10UnderscoreESY_SY_EEEEENS4_13SM90_TMA_LOADENS4_14ComposedLayoutINS4_7SwizzleILi3ELi4ELi3EEENS4_18smem_ptr_flag_bitsILi8EEENSU_INS5_IJNSA_ILi8EEESG_EEENS5_IJSG_SC_EEEEEEEvNS4_8identityENS4_23SM90_TMA_LOAD_MULTICASTES1B_vS1C_EENS_8epilogue10collective6detail29Sm90TmaWarpSpecializedAdapterINS1G_15DefaultEpilogueISK_SL_SL_NS1F_6thread17LinearCombinationISK_Li1EffLNS1K_9ScaleType4KindE0ELNS_15FloatRoundStyleE2ESK_EENS1_15EpilogueDefaultEEEEEvvEEEEvNT_6ParamsE,@"STO_CUDA_ENTRY STV_DEFAULT"
_ZN7cutlass13device_kernelINS_4gemm6kernel13GemmUniversalIN4cute5tupleIJiiiiEEENS1_10collective13CollectiveMmaINS1_37MainloopSm90TmaGmmaWarpSpecializedFP8ILi4ENS5_IJNS4_1CILi2EEENSA_ILi1EEESC_EEENS1_35KernelTmaWarpSpecializedCooperativeEEENS5_IJNSA_ILi128EEENSA_ILi96EEENSA_ILi256EEEEEENS_12float_e4m3_tENS5_IJlSC_lEEESK_SL_NS4_8TiledMMAINS4_8MMA_AtomIJNS4_4SM904GMMA30MMA_64x96x32_F32E4M3E4M3_SS_TNILNSP_7ScaleInE1ELSR_1EEEEEENS4_6LayoutISD_NS5_IJSC_NSA_ILi0EEESV_EEEEENS5_IJNS4_10UnderscoreESY_SY_EEEEENS4_13SM90_TMA_LOADENS4_14ComposedLayoutINS4_7SwizzleILi3ELi4ELi3EEENS4_18smem_ptr_flag_bitsILi8EEENSU_INS5_IJNSA_ILi8EEESG_EEENS5_IJSG_SC_EEEEEEEvNS4_8identityENS4_23SM90_TMA_LOAD_MULTICASTES1B_vS1C_EENS_8epilogue10collective6detail29Sm90TmaWarpSpecializedAdapterINS1G_15DefaultEpilogueISK_SL_SL_NS1F_6thread17LinearCombinationISK_Li1EffLNS1K_9ScaleType4KindE0ELNS_15FloatRoundStyleE2ESK_EENS1_15EpilogueDefaultEEEEEvvEEEEvNT_6ParamsE:
[----:B------:R-:W-:Y:S01]  /*0000*/  LDC R1, c[0x0][0x28] ;  /* 0x00000a00ff017b82 */ /* 0x000fe20000000800 */
[----:B------:R-:W0:Y:S01]  /*0010*/  S2R R0, SR_TID.X ;  /* 0x0000000000007919 */ /* 0x000e220000002100 */
[----:B------:R-:W-:Y:S01]  /*0020*/  ELECT P0, URZ, PT ;  /* 0x00000000003f782f */ /* 0x000fe20003800000 */
[----:B------:R-:W-:Y:S01]  /*0030*/  BSSY B0, `(.L_x_0) ;  /* 0x000000f000007945 */ /* 0x000fe20003800000 */
[--C-:B0-----:R-:W-:Y:S02]  /*0040*/  SHF.R.U32.HI R2, RZ, 0x5, R0.reuse ;  /* 0x00000005ff027819 */ /* 0x101fe40000011600 */
[----:B------:R-:W-:-:S03]  /*0050*/  SHF.R.U32.HI R3, RZ, 0x7, R0 ;  /* 0x00000007ff037819 */ /* 0x000fc60000011600 */
[----:B------:R-:W0:Y:S04]  /*0060*/  SHFL.IDX PT, R7, R2, RZ, 0x1f ;  /* 0x00001fff02077589 */ /* 0x000e2800000e0000 */
[----:B------:R-:W1:Y:S01]  /*0070*/  SHFL.IDX PT, R3, R3, RZ, 0x1f ;  /* 0x00001fff03037589 */ /* 0x000e6200000e0000 */
[----:B0-----:R-:W-:-:S13]  /*0080*/  ISETP.NE.OR P0, PT, R7, RZ, !P0 ;  /* 0x000000ff0700720c */ /* 0x001fda0004705670 */
[----:B-1----:R-:W-:Y:S05]  /*0090*/  @P0 BRA `(.L_x_1) ;  /* 0x0000000000200947 */ /* 0x002fea0003800000 */
[----:B------:R-:W-:Y:S02]  /*00a0*/  ULDC.64 UR4, c[0x0][0x198] ;  /* 0x0000660000047ab9 */ /* 0x000fe40000000a00 */
[----:B------:R-:W-:Y:S02]  /*00b0*/  UIADD3 UR6, UP0, UR4, 0xf0, URZ ;  /* 0x000000f004067890 */ /* 0x000fe4000ff1e03f */
[----:B------:R-:W-:Y:S02]  /*00c0*/  UIADD3 UR4, UP1, UR4, 0x1f0, URZ ;  /* 0x000001f004047890 */ /* 0x000fe4000ff3e03f */
[----:B------:R-:W-:Y:S02]  /*00d0*/  UIADD3.X UR7, URZ, UR5, URZ, UP0, !UPT ;  /* 0x000000053f077290 */ /* 0x000fe400087fe43f */
[----:B------:R-:W-:-:S07]  /*00e0*/  UIADD3.X UR5, URZ, UR5, URZ, UP1, !UPT ;  /* 0x000000053f057290 */ /* 0x000fce0008ffe43f */
[----:B------:R0:W-:Y:S02]  /*00f0*/  UTMACCTL.PF [UR6] ;  /* 0x00000000060079b9 */ /* 0x0001e40008040000 */
[----:B------:R0:W-:Y:S02]  /*0100*/  UTMACCTL.PF [UR4] ;  /* 0x00000000040079b9 */ /* 0x0001e40008040000 */
[----:B0-----:R-:W-:Y:S01]  /*0110*/  NOP ;  /* 0x0000000000007918 */ /* 0x001fe20000000000 */
.L_x_1:
[----:B------:R-:W-:Y:S05]  /*0120*/  BSYNC B0 ;  /* 0x0000000000007941 */ /* 0x000fea0003800000 */
.L_x_0:
[----:B------:R-:W0:Y:S02]  /*0130*/  SHFL.IDX PT, R4, R2, RZ, 0x1f ;  /* 0x00001fff02047589 */ /* 0x000e2400000e0000 */
[----:B0-----:R-:W-:-:S13]  /*0140*/  ISETP.NE.AND P0, PT, R4, RZ, PT ;  /* 0x000000ff0400720c */ /* 0x001fda0003f05270 */
[----:B------:R-:W-:Y:S05]  /*0150*/  @P0 BRA `(.L_x_2) ;  /* 0x0000000000580947 */ /* 0x000fea0003800000 */
[----:B------:R-:W0:Y:S01]  /*0160*/  S2UR UR8, SR_CgaCtaId ;  /* 0x00000000000879c3 */ /* 0x000e220000008800 */
[----:B------:R-:W-:Y:S01]  /*0170*/  UMOV UR4, 0x400 ;  /* 0x0000040000047882 */ /* 0x000fe20000000000 */
[----:B------:R-:W-:Y:S01]  /*0180*/  UMOV UR5, 0x1 ;  /* 0x0000000100057882 */ /* 0x000fe20000000000 */
[----:B------:R-:W-:Y:S01]  /*0190*/  UMOV UR6, 0x4 ;  /* 0x0000000400067882 */ /* 0x000fe20000000000 */
[----:B------:R-:W-:Y:S01]  /*01a0*/  ELECT P0, URZ, PT ;  /* 0x00000000003f782f */ /* 0x000fe20003800000 */
[----:B------:R-:W-:-:S04]  /*01b0*/  UIADD3 UR6, -UR6, 0x100000, URZ ;  /* 0x0010000006067890 */ /* 0x000fc8000fffe13f */
[----:B------:R-:W-:Y:S02]  /*01c0*/  USHF.L.U32 UR7, UR6, 0xb, URZ ;  /* 0x0000000b06077899 */ /* 0x000fe4000800063f */
[----:B------:R-:W-:Y:S02]  /*01d0*/  USHF.L.U32 UR6, UR6, 0x1, URZ ;  /* 0x0000000106067899 */ /* 0x000fe4000800063f */
[----:B0-----:R-:W-:Y:S02]  /*01e0*/  ULEA UR8, UR8, UR4, 0x18 ;  /* 0x0000000408087291 */ /* 0x001fe4000f8ec03f */
[----:B------:R-:W-:-:S04]  /*01f0*/  UIADD3 UR4, -UR5, 0x100000, URZ ;  /* 0x0010000005047890 */ /* 0x000fc8000fffe13f */
[----:B------:R-:W-:Y:S02]  /*0200*/  USHF.L.U32 UR5, UR4, 0xb, URZ ;  /* 0x0000000b04057899 */ /* 0x000fe4000800063f */
[----:B------:R-:W-:Y:S01]  /*0210*/  USHF.L.U32 UR4, UR4, 0x1, URZ ;  /* 0x0000000104047899 */ /* 0x000fe2000800063f */
[----:B------:R-:W0:Y:S11]  /*0220*/  FENCE.VIEW.ASYNC.S ;  /* 0x00000000000073c6 */ /* 0x000e360000000000 */
[----:B0-----:R0:W1:Y:S01]  /*0230*/  SYNCS.EXCH.64 URZ, [UR8], UR4 ;  /* 0x00000004083f75b2 */ /* 0x0010620008000100 */
[----:B------:R0:W2:Y:S01]  /*0240*/  SYNCS.EXCH.64 URZ, [UR8+0x20], UR6 ;  /* 0x00002006083f75b2 */ /* 0x0000a20008000100 */
[----:B------:R0:W3:Y:S01]  /*0250*/  SYNCS.EXCH.64 URZ, [UR8+0x8], UR4 ;  /* 0x00000804083f75b2 */ /* 0x0000e20008000100 */
[----:B------:R0:W4:Y:S01]  /*0260*/  SYNCS.EXCH.64 URZ, [UR8+0x28], UR6 ;  /* 0x00002806083f75b2 */ /* 0x0001220008000100 */
[----:B------:R0:W0:Y:S01]  /*0270*/  SYNCS.EXCH.64 URZ, [UR8+0x10], UR4 ;  /* 0x00001004083f75b2 */ /* 0x0000220008000100 */
[----:B------:R0:W0:Y:S01]  /*0280*/  SYNCS.EXCH.64 URZ, [UR8+0x30], UR6 ;  /* 0x00003006083f75b2 */ /* 0x0000220008000100 */
[----:B------:R0:W0:Y:S01]  /*0290*/  SYNCS.EXCH.64 URZ, [UR8+0x18], UR4 ;  /* 0x00001804083f75b2 */ /* 0x0000220008000100 */
[----:B------:R0:W0:Y:S01]  /*02a0*/  SYNCS.EXCH.64 URZ, [UR8+0x38], UR6 ;  /* 0x00003806083f75b2 */ /* 0x0000220008000100 */
[----:B------:R-:W-:Y:S01]  /*02b0*/  NOP ;  /* 0x0000000000007918 */ /* 0x000fe20000000000 */
.L_x_2:
[----:B------:R-:W-:Y:S01]  /*02c0*/  SHF.R.S32.HI R5, RZ, 0x1f, R0 ;  /* 0x0000001fff057819 */ /* 0x000fe20000011400 */
[----:B------:R-:W5:Y:S01]  /*02d0*/  SHFL.IDX PT, R2, R2, RZ, 0x1f ;  /* 0x00001fff02027589 */ /* 0x000f6200000e0000 */
[----:B0-----:R-:W0:Y:S01]  /*02e0*/  S2UR UR8, SR_CTAID.X ;  /* 0x00000000000879c3 */ /* 0x001e220000002500 */
[----:B------:R-:W-:Y:S02]  /*02f0*/  ELECT P0, URZ, PT ;  /* 0x00000000003f782f */ /* 0x000fe40003800000 */
[----:B------:R-:W-:Y:S01]  /*0300*/  LEA.HI R5, R5, R0, RZ, 0x7 ;  /* 0x0000000005057211 */ /* 0x000fe200078f38ff */
[----:B------:R-:W1:Y:S01]  /*0310*/  S2R R8, SR_CTAID.Y ;  /* 0x0000000000087919 */ /* 0x000e620000002600 */
[----:B------:R-:W-:Y:S01]  /*0320*/  SHF.R.S32.HI R11, RZ, 0x1f, R4 ;  /* 0x0000001fff0b7819 */ /* 0x000fe20000011404 */
[----:B------:R-:W-:Y:S01]  /*0330*/  ULDC UR4, c[0x0][0x150] ;  /* 0x0000540000047ab9 */ /* 0x000fe20000000800 */
[----:B------:R-:W-:Y:S01]  /*0340*/  LOP3.LUT R5, R5, 0xffffff80, RZ, 0xc0, !PT ;  /* 0xffffff8005057812 */ /* 0x000fe200078ec0ff */
[----:B------:R-:W-:Y:S01]  /*0350*/  VIADD R16, R3, 0xffffffff ;  /* 0xffffffff03107836 */ /* 0x000fe20000000000 */
[----:B------:R-:W-:Y:S01]  /*0360*/  LEA.HI R11, R11, R4, RZ, 0x2 ;  /* 0x000000040b0b7211 */ /* 0x000fe200078f10ff */
[----:B------:R-:W2:Y:S01]  /*0370*/  LDC R12, c[0x0][0x144] ;  /* 0x00005100ff0c7b82 */ /* 0x000ea20000000800 */
[----:B------:R-:W-:Y:S01]  /*0380*/  NOP ;  /* 0x0000000000007918 */ /* 0x000fe20000000000 */
[----:B------:R-:W-:Y:S01]  /*0390*/  IMAD.IADD R6, R0, 0x1, -R5 ;  /* 0x0000000100067824 */ /* 0x000fe200078e0a05 */
[----:B------:R-:W-:Y:S01]  /*03a0*/  LOP3.LUT R11, R11, 0x3ffffffc, RZ, 0xc0, !PT ;  /* 0x3ffffffc0b0b7812 */ /* 0x000fe200078ec0ff */
[----:B------:R-:W-:Y:S01]  /*03b0*/  NOP ;  /* 0x0000000000007918 */ /* 0x000fe20000000000 */
[----:B------:R-:W-:-:S02]  /*03c0*/  ISETP.NE.AND P4, PT, R3, RZ, PT ;  /* 0x000000ff0300720c */ /* 0x000fc40003f85270 */
[----:B------:R-:W-:Y:S01]  /*03d0*/  SHF.R.S32.HI R5, RZ, 0x1f, R6 ;  /* 0x0000001fff057819 */ /* 0x000fe20000011406 */
[----:B------:R-:W-:Y:S01]  /*03e0*/  IMAD.IADD R4, R4, 0x1, -R11 ;  /* 0x0000000104047824 */ /* 0x000fe200078e0a0b */
[----:B------:R-:W3:Y:S01]  /*03f0*/  LDC R15, c[0x0][0x140] ;  /* 0x00005000ff0f7b82 */ /* 0x000ee20000000800 */
[----:B------:R-:W-:Y:S02]  /*0400*/  ISETP.GE.U32.AND P6, PT, R16, 0x2, PT ;  /* 0x000000021000780c */ /* 0x000fe40003fc6070 */
[----:B------:R-:W-:Y:S02]  /*0410*/  LEA.HI R5, R5, R6, RZ, 0x3 ;  /* 0x0000000605057211 */ /* 0x000fe400078f18ff */
[----:B-----5:R-:W-:Y:S02]  /*0420*/  ISETP.NE.OR P0, PT, R2, RZ, !P0 ;  /* 0x000000ff0200720c */ /* 0x020fe40004705670 */
[--C-:B------:R-:W-:Y:S01]  /*0430*/  SHF.R.S32.HI R2, RZ, 0x3, R5.reuse ;  /* 0x00000003ff027819 */ /* 0x100fe20000011405 */
[----:B------:R-:W5:Y:S01]  /*0440*/  LDC R11, c[0x0][0x148] ;  /* 0x00005200ff0b7b82 */ /* 0x000f620000000800 */
[----:B------:R-:W-:-:S02]  /*0450*/  SHF.R.S32.HI R5, RZ, 0x1f, R5 ;  /* 0x0000001fff057819 */ /* 0x000fc40000011405 */
[----:B0-----:R-:W-:Y:S02]  /*0460*/  I2FP.F32.U32 R10, UR8 ;  /* 0x00000008000a7c45 */ /* 0x001fe40008201000 */
[----:B------:R-:W-:-:S03]  /*0470*/  LEA.HI R5, R5, R2, RZ, 0x2 ;  /* 0x0000000205057211 */ /* 0x000fc600078f10ff */
[----:B------:R-:W-:Y:S01]  /*0480*/  FMUL R10, R10, UR4 ;  /* 0x000000040a0a7c20 */ /* 0x000fe20008400000 */
[----:B------:R-:W-:Y:S01]  /*0490*/  LOP3.LUT R5, R5, 0xfffffffc, RZ, 0xc0, !PT ;  /* 0xfffffffc05057812 */ /* 0x000fe200078ec0ff */
[----:B------:R-:W-:Y:S01]  /*04a0*/  VOTEU.ALL UP0, P0 ;  /* 0x00000000003f7886 */ /* 0x000fe20000000000 */
[----:B-1----:R-:W-:Y:S01]  /*04b0*/  I2FP.F32.U32 R13, R8 ;  /* 0x00000008000d7245 */ /* 0x002fe20000201000 */
[----:B------:R-:W-:Y:S01]  /*04c0*/  ULDC UR4, c[0x0][0x154] ;  /* 0x0000550000047ab9 */ /* 0x000fe20000000800 */
[----:B------:R-:W-:Y:S01]  /*04d0*/  VOTEU.ALL UP1, P0 ;  /* 0x00000000003f7886 */ /* 0x000fe20000020000 */
[----:B------:R-:W0:Y:S01]  /*04e0*/  F2I.U32.TRUNC.NTZ R10, R10 ;  /* 0x0000000a000a7305 */ /* 0x000e22000020f000 */
[----:B------:R-:W-:Y:S01]  /*04f0*/  IMAD.IADD R5, R2, 0x1, -R5 ;  /* 0x0000000102057824 */ /* 0x000fe200078e0a05 */
[----:B------:R-:W1:Y:S01]  /*0500*/  @!UP0 S2UR UR7, SR_CgaCtaId ;  /* 0x00000000000789c3 */ /* 0x000e620000008800 */
[----:B------:R-:W-:Y:S01]  /*0510*/  FMUL R14, R13, UR4 ;  /* 0x000000040d0e7c20 */ /* 0x000fe20008400000 */
[----:B------:R-:W-:Y:S01]  /*0520*/  UMOV UR4, 0x20 ;  /* 0x0000002000047882 */ /* 0x000fe20000000000 */
[----:B------:R-:W-:Y:S01]  /*0530*/  IMAD R5, R4, 0x4, R5 ;  /* 0x0000000404057824 */ /* 0x000fe200078e0205 */
[----:B------:R-:W-:Y:S01]  /*0540*/  @!UP0 UMOV UR6, 0x400 ;  /* 0x0000040000068882 */ /* 0x000fe20000000000 */
[----:B------:R-:W-:-:S04]  /*0550*/  @!UP0 UIADD3 UR4, -UR4, 0x100000, URZ ;  /* 0x0010000004048890 */ /* 0x000fc8000fffe13f */
[----:B------:R-:W-:Y:S02]  /*0560*/  @!UP0 USHF.L.U32 UR5, UR4, 0xb, URZ ;  /* 0x0000000b04058899 */ /* 0x000fe4000800063f */
[----:B------:R-:W-:Y:S01]  /*0570*/  @!UP0 USHF.L.U32 UR4, UR4, 0x1, URZ ;  /* 0x0000000104048899 */ /* 0x000fe2000800063f */
[----:B---3--:R-:W-:Y:S01]  /*0580*/  ISETP.EQ.U32.AND P3, PT, R15, 0x1, PT ;  /* 0x000000010f00780c */ /* 0x008fe20003f62070 */
[----:B------:R-:W3:Y:S01]  /*0590*/  F2I.U32.TRUNC.NTZ R14, R14 ;  /* 0x0000000e000e7305 */ /* 0x000ee2000020f000 */
[----:B------:R-:W-:-:S04]  /*05a0*/  LEA.HI R2, R5, R5, RZ, 0x1 ;  /* 0x0000000505027211 */ /* 0x000fc800078f08ff */
[----:B------:R-:W-:Y:S01]  /*05b0*/  LOP3.LUT R4, R2, 0xfffffffe, RZ, 0xc0, !PT ;  /* 0xfffffffe02047812 */ /* 0x000fe200078ec0ff */
[----:B0-----:R-:W-:Y:S01]  /*05c0*/  IMAD.MOV R17, RZ, RZ, -R10 ;  /* 0x000000ffff117224 */ /* 0x001fe200078e0a0a */
[----:B------:R-:W-:-:S03]  /*05d0*/  SHF.R.S32.HI R2, RZ, 0x1f, R7 ;  /* 0x0000001fff027819 */ /* 0x000fc60000011407 */
[----:B--2---:R-:W-:Y:S01]  /*05e0*/  IMAD R10, R12, R17, UR8 ;  /* 0x000000080c0a7e24 */ /* 0x004fe2000f8e0211 */
[----:B------:R-:W-:Y:S01]  /*05f0*/  LEA.HI R2, R2, R7, RZ, 0x2 ;  /* 0x0000000702027211 */ /* 0x000fe200078f10ff */
[C---:B------:R-:W-:Y:S02]  /*0600*/  IMAD.IADD R13, R5.reuse, 0x1, -R4 ;  /* 0x00000001050d7824 */ /* 0x040fe400078e0a04 */
[----:B------:R-:W-:Y:S01]  /*0610*/  IMAD.SHL.U32 R4, R5, 0x4, RZ ;  /* 0x0000000405047824 */ /* 0x000fe200078e00ff */
[----:B------:R-:W-:Y:S01]  /*0620*/  LOP3.LUT R2, R2, 0xfffffffc, RZ, 0xc0, !PT ;  /* 0xfffffffc02027812 */ /* 0x000fe200078ec0ff */
[----:B---3--:R-:W-:Y:S01]  /*0630*/  IMAD.MOV R20, RZ, RZ, -R14 ;  /* 0x000000ffff147224 */ /* 0x008fe200078e0a0e */
[----:B------:R-:W-:Y:S01]  /*0640*/  ISETP.NE.AND P2, PT, R13, R10, PT ;  /* 0x0000000a0d00720c */ /* 0x000fe20003f45270 */
[----:B-1----:R-:W-:Y:S01]  /*0650*/  @!UP0 ULEA UR6, UR7, UR6, 0x18 ;  /* 0x0000000607068291 */ /* 0x002fe2000f8ec03f */
[----:B------:R-:W-:Y:S01]  /*0660*/  LOP3.LUT R5, R5, 0xc, R4, 0x78, !PT ;  /* 0x0000000c05057812 */ /* 0x000fe200078e7804 */
[----:B------:R-:W-:Y:S01]  /*0670*/  IMAD.IADD R7, R7, 0x1, -R2 ;  /* 0x0000000107077824 */ /* 0x000fe200078e0a02 */
[----:B------:R-:W-:Y:S01]  /*0680*/  VOTEU.ALL UP0, P0 ;  /* 0x00000000003f7886 */ /* 0x000fe20000000000 */
[----:B-----5:R-:W-:Y:S01]  /*0690*/  IMAD R13, R11, R20, R8 ;  /* 0x000000140b0d7224 */ /* 0x020fe200078e0208 */
[----:B------:R-:W-:Y:S01]  /*06a0*/  LOP3.LUT P0, RZ, R6, 0x7, RZ, 0xc0, !PT ;  /* 0x0000000706ff7812 */ /* 0x000fe2000780c0ff */
[----:B------:R-:W-:Y:S01]  /*06b0*/  IMAD.MOV.U32 R6, RZ, RZ, 0x1 ;  /* 0x00000001ff067424 */ /* 0x000fe200078e00ff */
[----:B------:R-:W-:-:S02]  /*06c0*/  ISETP.NE.AND P1, PT, R7, 0x3, PT ;  /* 0x000000030700780c */ /* 0x000fc40003f25270 */
[----:B------:R-:W-:Y:S02]  /*06d0*/  ISETP.LT.U32.AND P0, PT, R5, 0x2, !P0 ;  /* 0x000000020500780c */ /* 0x000fe40004701070 */
[----:B------:R-:W-:Y:S01]  /*06e0*/  ISETP.EQ.OR P1, PT, R7, RZ, !P1 ;  /* 0x000000ff0700720c */ /* 0x000fe20004f22670 */
[----:B------:R-:W0:Y:S02]  /*06f0*/  FENCE.VIEW.ASYNC.S ;  /* 0x00000000000073c6 */ /* 0x000e240000000000 */
[----:B0-----:R0:W1:Y:S01]  /*0700*/  @!UP0 SYNCS.EXCH.64 URZ, [UR6+0x50], UR4 ;  /* 0x00005004063f85b2 */ /* 0x0010620008000100 */
[----:B------:R-:W-:Y:S02]  /*0710*/  @P2 LEA.HI R2, R5, R5, RZ, 0x1 ;  /* 0x0000000505022211 */ /* 0x000fe400078f08ff */
[----:B------:R-:W-:Y:S02]  /*0720*/  ISETP.EQ.AND P1, PT, R3, RZ, P1 ;  /* 0x000000ff0300720c */ /* 0x000fe40000f22270 */
[----:B------:R-:W-:-:S02]  /*0730*/  @P2 SHF.R.S32.HI R2, RZ, 0x1, R2 ;  /* 0x00000001ff022819 */ /* 0x000fc40000011402 */
[----:B------:R-:W-:Y:S02]  /*0740*/  SEL R3, RZ, 0x1, !P0 ;  /* 0x00000001ff037807 */ /* 0x000fe40004000000 */
[----:B------:R-:W-:Y:S02]  /*0750*/  @P2 ISETP.NE.AND P5, PT, R2, R13, PT ;  /* 0x0000000d0200220c */ /* 0x000fe40003fa5270 */
[----:B------:R-:W-:Y:S02]  /*0760*/  SEL R4, RZ, 0x1, !P1 ;  /* 0x00000001ff047807 */ /* 0x000fe40004800000 */
[----:B------:R-:W-:Y:S02]  /*0770*/  @P2 SEL R6, RZ, 0x1, P5 ;  /* 0x00000001ff062807 */ /* 0x000fe40002800000 */
[----:B------:R-:W-:Y:S01]  /*0780*/  SEL R4, R4, 0x2, P6 ;  /* 0x0000000204047807 */ /* 0x000fe20003000000 */
[----:B------:R0:W2:Y:S01]  /*0790*/  @!UP1 SYNCS.EXCH.64 URZ, [UR6+0x58], UR4 ;  /* 0x00005804063f95b2 */ /* 0x0000a20008000100 */
[----:B------:R-:W-:Y:S01]  /*07a0*/  LOP3.LUT R6, R6, R3, RZ, 0xc0, !PT ;  /* 0x0000000306067212 */ /* 0x000fe200078ec0ff */
[----:B------:R-:W-:Y:S01]  /*07b0*/  NOP ;  /* 0x0000000000007918 */ /* 0x000fe20000000000 */
[----:B------:R-:W-:Y:S05]  /*07c0*/  @!P3 BRA `(.L_x_3) ;  /* 0x000000000008b947 */ /* 0x000fea0003800000 */
[----:B-12-4-:R-:W-:Y:S01]  /*07d0*/  UCGABAR_ARV ;  /* 0x00000000000079c7 */ /* 0x016fe20008000000 */
[----:B------:R-:W-:Y:S05]  /*07e0*/  BRA `(.L_x_4) ;  /* 0x0000000000047947 */ /* 0x000fea0003800000 */
.L_x_3:
[----:B-12-4-:R-:W-:Y:S01]  /*07f0*/  NOP ;  /* 0x0000000000007918 */ /* 0x016fe20000000000 */
.L_x_4:
[----:B------:R-:W1:Y:S01]  /*0800*/  LDC R2, c[0x0][0x65c] ;  /* 0x00019700ff027b82 */ /* 0x000e620000000800 */
[----:B------:R-:W-:Y:S01]  /*0810*/  IMAD.MOV.U32 R3, RZ, RZ, RZ ;  /* 0x000000ffff037224 */ /* 0x000fe200078e00ff */
[----:B-1----:R-:W-:Y:S01]  /*0820*/  ISETP.NE.AND P2, PT, R2, 0x1, PT ;  /* 0x000000010200780c */ /* 0x002fe20003f45270 */
[----:B------:R-:W-:-:S12]  /*0830*/  IMAD.U32 R2, RZ, RZ, UR8 ;  /* 0x00000008ff027e24 */ /* 0x000fd8000f8e00ff */
[----:B------:R-:W1:Y:S01]  /*0840*/  @P2 LDC R15, c[0x0][0x10] ;  /* 0x00000400ff0f2b82 */ /* 0x000e620000000800 */
[----:B------:R-:W-:Y:S02]  /*0850*/  @P2 IMAD.MOV.U32 R9, RZ, RZ, RZ ;  /* 0x000000ffff092224 */ /* 0x000fe400078e00ff */
[----:B------:R-:W-:-:S05]  /*0860*/  @P2 IMAD.MOV.U32 R17, RZ, RZ, RZ ;  /* 0x000000ffff112224 */ /* 0x000fca00078e00ff */
[----:B------:R-:W2:Y:S01]  /*0870*/  @!P2 LDC R13, c[0x0][0xc] ;  /* 0x00000300ff0dab82 */ /* 0x000ea20000000800 */
[----:B-1----:R-:W-:-:S04]  /*0880*/  @P2 IMAD.WIDE.U32 R14, R15, UR8, R8 ;  /* 0x000000080f0e2c25 */ /* 0x002fc8000f8e0008 */
[----:B--2---:R-:W-:-:S04]  /*0890*/  @!P2 IMAD.WIDE.U32 R12, R8, R13, R2 ;  /* 0x0000000d080ca225 */ /* 0x004fc800078e0002 */
[----:B------:R-:W-:Y:S02]  /*08a0*/  @P2 IMAD.MOV.U32 R2, RZ, RZ, R14 ;  /* 0x000000ffff022224 */ /* 0x000fe400078e000e */
[----:B------:R-:W-:Y:S02]  /*08b0*/  @P2 IMAD.IADD R3, R15, 0x1, R17 ;  /* 0x000000010f032824 */ /* 0x000fe400078e0211 */
[----:B------:R-:W-:Y:S02]  /*08c0*/  @!P2 IMAD.MOV.U32 R2, RZ, RZ, R12 ;  /* 0x000000ffff02a224 */ /* 0x000fe400078e000c */
[----:B------:R-:W-:Y:S01]  /*08d0*/  @!P2 IMAD.MOV.U32 R3, RZ, RZ, R13 ;  /* 0x000000ffff03a224 */ /* 0x000fe200078e000d */
[----:B------:R-:W-:Y:S06]  /*08e0*/  @!P3 BRA `(.L_x_5) ;  /* 0x00000000000cb947 */ /* 0x000fec0003800000 */
[----:B------:R-:W-:Y:S01]  /*08f0*/  UCGABAR_WAIT ;  /* 0x0000000000007dc7 */ /* 0x000fe20008000000 */
[----:B------:R-:W-:Y:S01]  /*0900*/  CCTL.IVALL ;  /* 0x00000000ff00798f */ /* 0x000fe20002000000 */
[----:B------:R-:W-:Y:S05]  /*0910*/  BRA `(.L_x_6) ;  /* 0x0000000000047947 */ /* 0x000fea0003800000 */
.L_x_5:
[----:B------:R-:W-:Y:S06]  /*0920*/  BAR.SYNC.DEFER_BLOCKING 0x0 ;  /* 0x0000000000007b1d */ /* 0x000fec0000010000 */
.L_x_6:
[----:B------:R-:W-:Y:S05]  /*0930*/  @!P4 BRA `(.L_x_7) ;  /* 0x0000006000d0c947 */ /* 0x000fea0003800000 */
[----:B------:R-:W-:-:S13]  /*0940*/  ISETP.GT.U32.AND P0, PT, R16, 0x1, PT ;  /* 0x000000011000780c */ /* 0x000fda0003f04070 */
[----:B0-----:R-:W-:Y:S05]  /*0950*/  @P0 EXIT ;  /* 0x000000000000094d */ /* 0x001fea0003800000 */
[----:B------:R-:W-:Y:S01]  /*0960*/  ULDC.64 UR4, c[0x0][0x650] ;  /* 0x0001940000047ab9 */ /* 0x000fe20000000a00 */
[----:B------:R-:W-:Y:S01]  /*0970*/  PRMT R14, RZ, 0x7610, R14 ;  /* 0x00007610ff0e7816 */ /* 0x000fe2000000000e */
[----:B------:R-:W-:Y:S01]  /*0980*/  IMAD.MOV.U32 R13, RZ, RZ, -0x1 ;  /* 0xffffffffff0d7424 */ /* 0x000fe200078e00ff */
[----:B------:R-:W-:Y:S01]  /*0990*/  ISETP.GE.U32.AND P0, PT, R2, UR4, PT ;  /* 0x0000000402007c0c */ /* 0x000fe2000bf06070 */
[----:B------:R-:W-:Y:S02]  /*09a0*/  IMAD.MOV.U32 R12, RZ, RZ, -0x1 ;  /* 0xffffffffff0c7424 */ /* 0x000fe400078e00ff */
[----:B------:R-:W-:Y:S01]  /*09b0*/  IMAD.MOV.U32 R7, RZ, RZ, -0x1 ;  /* 0xffffffffff077424 */ /* 0x000fe200078e00ff */
[----:B------:R-:W-:-:S13]  /*09c0*/  ISETP.GE.U32.AND.EX P0, PT, R3, UR5, PT, P0 ;  /* 0x0000000503007c0c */ /* 0x000fda000bf06100 */
[----:B------:R-:W-:Y:S05]  /*09d0*/  @P0 BRA `(.L_x_8) ;  /* 0x0000000400280947 */ /* 0x000fea0003800000 */
[----:B------:R-:W0:Y:S01]  /*09e0*/  LDC.64 R22, c[0x0][0x628] ;  /* 0x00018a00ff167b82 */ /* 0x000e220000000a00 */
[----:B------:R-:W-:Y:S02]  /*09f0*/  IMAD.MOV.U32 R12, RZ, RZ, R2 ;  /* 0x000000ffff0c7224 */ /* 0x000fe400078e0002 */
[----:B------:R-:W-:-:S05]  /*0a00*/  IMAD.MOV.U32 R13, RZ, RZ, R3 ;  /* 0x000000ffff0d7224 */ /* 0x000fca00078e0003 */
[----:B------:R-:W1:Y:S08]  /*0a10*/  LDC R18, c[0x0][0x630] ;  /* 0x00018c00ff127b82 */ /* 0x000e700000000800 */
[----:B------:R-:W2:Y:S01]  /*0a20*/  LDC.64 R24, c[0x0][0x620] ;  /* 0x00018800ff187b82 */ /* 0x000ea20000000a00 */
[----:B0-----:R-:W-:-:S04]  /*0a30*/  ISETP.NE.U32.AND P0, PT, R22, RZ, PT ;  /* 0x000000ff1600720c */ /* 0x001fc80003f05070 */
[----:B------:R-:W-:-:S13]  /*0a40*/  ISETP.NE.AND.EX P0, PT, R23, RZ, PT, P0 ;  /* 0x000000ff1700720c */ /* 0x000fda0003f05300 */
[----:B-12---:R-:W-:Y:S05]  /*0a50*/  @!P0 BRA `(.L_x_9) ;  /* 0x0000000000288947 */ /* 0x006fea0003800000 */
[----:B------:R-:W0:Y:S02]  /*0a60*/  LDC R7, c[0x0][0x634] ;  /* 0x00018d00ff077b82 */ /* 0x000e240000000800 */
[----:B0-----:R-:W-:-:S05]  /*0a70*/  IADD3 R7, P0, R2, R7, RZ ;  /* 0x0000000702077210 */ /* 0x001fca0007f1e0ff */
[----:B------:R-:W-:-:S04]  /*0a80*/  IMAD.X R19, RZ, RZ, R3, P0 ;  /* 0x000000ffff137224 */ /* 0x000fc800000e0603 */
[----:B------:R-:W-:-:S04]  /*0a90*/  IMAD.WIDE.U32 R12, R19, R22, RZ ;  /* 0x00000016130c7225 */ /* 0x000fc800078e00ff */
[----:B------:R-:W-:-:S04]  /*0aa0*/  IMAD.WIDE.U32 R14, P0, R7, R23, R12 ;  /* 0x00000017070e7225 */ /* 0x000fc8000780000c */
[----:B------:R-:W-:-:S04]  /*0ab0*/  IMAD.WIDE.U32 R12, R7, R22, RZ ;  /* 0x00000016070c7225 */ /* 0x000fc800078e00ff */
[----:B------:R-:W-:Y:S01]  /*0ac0*/  IMAD.X R17, RZ, RZ, RZ, P0 ;  /* 0x000000ffff117224 */ /* 0x000fe200000e06ff */
[----:B------:R-:W-:Y:S01]  /*0ad0*/  IADD3 RZ, P0, R13, R14, RZ ;  /* 0x0000000e0dff7210 */ /* 0x000fe20007f1e0ff */
[----:B------:R-:W-:-:S04]  /*0ae0*/  IMAD.MOV.U32 R16, RZ, RZ, R15 ;  /* 0x000000ffff107224 */ /* 0x000fc800078e000f */
[----:B------:R-:W-:-:S08]  /*0af0*/  IMAD.WIDE.U32.X R12, R19, R23, R16, P0 ;  /* 0x00000017130c7225 */ /* 0x000fd000000e0410 */
.L_x_9:
[----:B------:R-:W0:Y:S01]  /*0b00*/  LDC.64 R28, c[0x0][0x640] ;  /* 0x00019000ff1c7b82 */ /* 0x000e220000000a00 */
[--C-:B------:R-:W-:Y:S01]  /*0b10*/  SHF.R.U64 R27, R12, R18, R13.reuse ;  /* 0x000000120c1b7219 */ /* 0x100fe2000000120d */
[----:B------:R-:W-:Y:S01]  /*0b20*/  IMAD R31, R11, R20, R8 ;  /* 0x000000140b1f7224 */ /* 0x000fe200078e0208 */
[----:B------:R-:W-:Y:S01]  /*0b30*/  SHF.R.U32.HI R7, RZ, R18, R13 ;  /* 0x00000012ff077219 */ /* 0x000fe2000001160d */
[----:B------:R-:W-:Y:S01]  /*0b40*/  IMAD.MOV.U32 R23, RZ, RZ, 0x1 ;  /* 0x00000001ff177424 */ /* 0x000fe200078e00ff */
[----:B------:R-:W-:-:S03]  /*0b50*/  IADD3 R9, P0, RZ, -R27, RZ ;  /* 0x8000001bff097210 */ /* 0x000fc60007f1e0ff */
[----:B------:R-:W1:Y:S02]  /*0b60*/  LDC R22, c[0x0][0x618] ;  /* 0x00018600ff167b82 */ /* 0x000e640000000800 */
[----:B------:R-:W-:Y:S02]  /*0b70*/  IMAD.X R7, RZ, RZ, ~R7, P0 ;  /* 0x000000ffff077224 */ /* 0x000fe400000e0e07 */
[----:B------:R-:W-:-:S04]  /*0b80*/  IMAD.WIDE.U32 R12, R9, R24, R2 ;  /* 0x00000018090c7225 */ /* 0x000fc800078e0002 */
[----:B------:R-:W2:Y:S01]  /*0b90*/  LDC R18, c[0x0][0x608] ;  /* 0x00018200ff127b82 */ /* 0x000ea20000000800 */
[----:B------:R-:W-:Y:S02]  /*0ba0*/  IMAD R14, R7, R24, RZ ;  /* 0x00000018070e7224 */ /* 0x000fe400078e02ff */
[----:B------:R-:W-:Y:S02]  /*0bb0*/  IMAD.MOV.U32 R7, RZ, RZ, -0x1 ;  /* 0xffffffffff077424 */ /* 0x000fe400078e00ff */
[----:B------:R-:W-:-:S03]  /*0bc0*/  IMAD R9, R9, R25, R14 ;  /* 0x0000001909097224 */ /* 0x000fc600078e020e */
[----:B------:R-:W3:Y:S01]  /*0bd0*/  LDC R26, c[0x0][0x658] ;  /* 0x00019600ff1a7b82 */ /* 0x000ee20000000800 */
[----:B------:R-:W-:Y:S01]  /*0be0*/  IMAD.IADD R9, R13, 0x1, R9 ;  /* 0x000000010d097824 */ /* 0x000fe200078e0209 */
[----:B0-----:R-:W-:-:S04]  /*0bf0*/  ISETP.NE.U32.AND P0, PT, R28, RZ, PT ;  /* 0x000000ff1c00720c */ /* 0x001fc80003f05070 */
[----:B------:R-:W-:Y:S02]  /*0c00*/  ISETP.NE.AND.EX P0, PT, R29, RZ, PT, P0 ;  /* 0x000000ff1d00720c */ /* 0x000fe40003f05300 */
[----:B------:R-:W0:Y:S01]  /*0c10*/  LDC R24, c[0x0][0x600] ;  /* 0x00018000ff187b82 */ /* 0x000e220000000800 */
[-CC-:B-1----:R-:W-:Y:S02]  /*0c20*/  SHF.R.U64 R16, R12, R22.reuse, R9.reuse ;  /* 0x000000160c107219 */ /* 0x182fe40000001209 */
[----:B------:R-:W-:-:S05]  /*0c30*/  SHF.R.U32.HI R9, RZ, R22, R9 ;  /* 0x00000016ff097219 */ /* 0x000fca0000011609 */
[----:B------:R-:W1:Y:S01]  /*0c40*/  LDC R19, c[0x0][0x648] ;  /* 0x00019200ff137b82 */ /* 0x000e620000000800 */
[-CC-:B--2---:R-:W-:Y:S02]  /*0c50*/  SHF.R.U64 R22, R16, R18.reuse, R9.reuse ;  /* 0x0000001210167219 */ /* 0x184fe40000001209 */
[----:B------:R-:W-:-:S05]  /*0c60*/  SHF.R.U32.HI R9, RZ, R18, R9 ;  /* 0x00000012ff097219 */ /* 0x000fca0000011609 */
[----:B------:R-:W2:Y:S01]  /*0c70*/  LDC R21, c[0x0][0x638] ;  /* 0x00018e00ff157b82 */ /* 0x000ea20000000800 */
[-CC-:B---3--:R-:W-:Y:S02]  /*0c80*/  SHF.R.U64 R18, R22, R26.reuse, R9.reuse ;  /* 0x0000001a16127219 */ /* 0x188fe40000001209 */
[-C--:B------:R-:W-:Y:S02]  /*0c90*/  SHF.L.U32 R7, R7, R26.reuse, RZ ;  /* 0x0000001a07077219 */ /* 0x080fe400000006ff */
[----:B------:R-:W-:Y:S01]  /*0ca0*/  SHF.R.U32.HI R9, RZ, R26, R9 ;  /* 0x0000001aff097219 */ /* 0x000fe20000011609 */
[----:B------:R-:W-:Y:S01]  /*0cb0*/  IMAD.MOV.U32 R8, RZ, RZ, R18 ;  /* 0x000000ffff087224 */ /* 0x000fe200078e0012 */
[----:B------:R-:W-:Y:S01]  /*0cc0*/  LOP3.LUT R11, RZ, R7, RZ, 0x33, !PT ;  /* 0x00000007ff0b7212 */ /* 0x000fe200078e33ff */
[----:B------:R-:W3:Y:S01]  /*0cd0*/  LDC R25, c[0x0][0x610] ;  /* 0x00018400ff197b82 */ /* 0x000ee20000000800 */
[----:B------:R-:W-:Y:S05]  /*0ce0*/  @!P0 BRA `(.L_x_10) ;  /* 0x0000000000288947 */ /* 0x000fea0003800000 */
[----:B------:R-:W4:Y:S02]  /*0cf0*/  LDC R7, c[0x0][0x64c] ;  /* 0x00019300ff077b82 */ /* 0x000f240000000800 */
[----:B----4-:R-:W-:-:S05]  /*0d00*/  IADD3 R7, P0, R18, R7, RZ ;  /* 0x0000000712077210 */ /* 0x010fca0007f1e0ff */
        /* <DEDUP_REMOVED lines=8> */
.L_x_10:
[----:B-1----:R-:W-:Y:S01]  /*0d90*/  SHF.R.U64 R9, R8, R19, R9 ;  /* 0x0000001308097219 */ /* 0x002fe20000001209 */
[----:B------:R-:W-:Y:S01]  /*0da0*/  IMAD.MOV.U32 R14, RZ, RZ, 0x1 ;  /* 0x00000001ff0e7424 */ /* 0x000fe200078e00ff */
[----:B------:R-:W-:Y:S01]  /*0db0*/  LOP3.LUT R8, R22, R11, RZ, 0xc0, !PT ;  /* 0x0000000b16087212 */ /* 0x000fe200078ec0ff */
[----:B0-----:R-:W-:Y:S01]  /*0dc0*/  VIADD R11, R24, 0xffffffff ;  /* 0xffffffff180b7836 */ /* 0x001fe20000000000 */
[----:B------:R-:W-:Y:S01]  /*0dd0*/  SHF.L.U32 R7, R23, R26, RZ ;  /* 0x0000001a17077219 */ /* 0x000fe200000006ff */
[----:B------:R-:W-:Y:S01]  /*0de0*/  IMAD.MOV R12, RZ, RZ, -R9 ;  /* 0x000000ffff0c7224 */ /* 0x000fe200078e0a09 */
[----:B------:R-:W-:Y:S02]  /*0df0*/  SEL R10, R10, R31, !P2 ;  /* 0x0000001f0a0a7207 */ /* 0x000fe40005000000 */
[----:B------:R-:W-:Y:S01]  /*0e00*/  LOP3.LUT R11, R16, R11, RZ, 0xc0, !PT ;  /* 0x0000000b100b7212 */ /* 0x000fe200078ec0ff */
[----:B------:R-:W-:Y:S02]  /*0e10*/  IMAD R9, R7, R9, R8 ;  /* 0x0000000907097224 */ /* 0x000fe400078e0208 */
[----:B--2---:R-:W-:-:S02]  /*0e20*/  IMAD R7, R12, R21, R18 ;  /* 0x000000150c077224 */ /* 0x004fc400078e0212 */
[----:B---3--:R-:W-:Y:S02]  /*0e30*/  IMAD R10, R9, R25, R10 ;  /* 0x00000019090a7224 */ /* 0x008fe400078e020a */
[----:B------:R-:W-:-:S05]  /*0e40*/  IMAD R7, R7, R24, R11 ;  /* 0x0000001807077224 */ /* 0x000fca00078e020b */
[----:B------:R-:W-:Y:S02]  /*0e50*/  SEL R12, R7, R10, !P2 ;  /* 0x0000000a070c7207 */ /* 0x000fe40005000000 */
[----:B------:R-:W-:Y:S01]  /*0e60*/  SEL R13, R10, R7, !P2 ;  /* 0x000000070a0d7207 */ /* 0x000fe20005000000 */
[----:B------:R-:W-:-:S07]  /*0e70*/  IMAD.MOV.U32 R7, RZ, RZ, R27 ;  /* 0x000000ffff077224 */ /* 0x000fce00078e001b */
.L_x_8:
[----:B------:R-:W-:-:S08]  /*0e80*/  NOP ;  /* 0x0000000000007918 */ /* 0x000fd00000000000 */
[----:B------:R-:W0:Y:S02]  /*0e90*/  USETMAXREG.TRY_ALLOC.CTAPOOL UP0, 0xe8 ;  /* 0x000000e8000079c8 */ /* 0x000e240008000600 */
[----:B0-----:R-:W-:-:S13]  /*0ea0*/  PLOP3.LUT P0, PT, PT, PT, UP0, 0x80, 0x0 ;  /* 0x000000000000781c */ /* 0x001fda0003f0f008 */
[----:B------:R-:W-:Y:S05]  /*0eb0*/  @!P0 BRA `(.L_x_8) ;  /* 0xfffffffc00f08947 */ /* 0x000fea000383ffff */
[----:B------:R-:W-:Y:S01]  /*0ec0*/  ULDC.64 UR4, c[0x0][0x598] ;  /* 0x0001660000047ab9 */ /* 0x000fe20000000a00 */
[----:B------:R-:W-:Y:S01]  /*0ed0*/  ULDC.64 UR20, c[0x0][0x208] ;  /* 0x0000820000147ab9 */ /* 0x000fe20000000a00 */
[----:B------:R-:W-:-:S04]  /*0ee0*/  ISETP.NE.U32.AND P0, PT, RZ, UR4, PT ;  /* 0x00000004ff007c0c */ /* 0x000fc8000bf05070 */
[----:B------:R-:W-:-:S13]  /*0ef0*/  ISETP.NE.AND.EX P0, PT, RZ, UR5, PT, P0 ;  /* 0x00000005ff007c0c */ /* 0x000fda000bf05300 */
[----:B------:R-:W-:Y:S05]  /*0f00*/  @!P0 BRA `(.L_x_11) ;  /* 0x00000000001c8947 */ /* 0x000fea0003800000 */
[----:B------:R-:W0:Y:S02]  /*0f10*/  LDC.64 R8, c[0x0][0x598] ;  /* 0x00016600ff087b82 */ /* 0x000e240000000a00 */
[----:B0-----:R-:W2:Y:S02]  /*0f20*/  LDG.E.64 R8, desc[UR20][R8.64] ;  /* 0x0000001408087981 */ /* 0x001ea4000c1e1b00 */
[----:B--2---:R-:W-:-:S04]  /*0f30*/  ISETP.NE.U32.AND P0, PT, R8, RZ, PT ;  /* 0x000000ff0800720c */ /* 0x004fc80003f05070 */
[----:B------:R-:W-:-:S13]  /*0f40*/  ISETP.NE.AND.EX P0, PT, R9, RZ, PT, P0 ;  /* 0x000000ff0900720c */ /* 0x000fda0003f05300 */
[----:B------:R-:W-:Y:S05]  /*0f50*/  @!P0 BRA `(.L_x_11) ;  /* 0x0000000000088947 */ /* 0x000fea0003800000 */
[----:B------:R0:W5:Y:S01]  /*0f60*/  LD.E R8, desc[UR20][R8.64] ;  /* 0x0000001408087980 */ /* 0x000162000c101900 */
[----:B------:R-:W-:Y:S05]  /*0f70*/  BRA `(.L_x_12) ;  /* 0x0000000000207947 */ /* 0x000fea0003800000 */
.L_x_11:
[----:B------:R-:W-:Y:S02]  /*0f80*/  ULDC.64 UR4, c[0x0][0x588] ;  /* 0x0001620000047ab9 */ /* 0x000fe40000000a00 */
[----:B------:R-:W-:-:S04]  /*0f90*/  ISETP.NE.U32.AND P0, PT, RZ, UR4, PT ;  /* 0x00000004ff007c0c */ /* 0x000fc8000bf05070 */
[----:B------:R-:W-:-:S13]  /*0fa0*/  ISETP.NE.AND.EX P0, PT, RZ, UR5, PT, P0 ;  /* 0x00000005ff007c0c */ /* 0x000fda000bf05300 */
[----:B------:R-:W-:Y:S05]  /*0fb0*/  @!P0 BRA `(.L_x_13) ;  /* 0x00000000000c8947 */ /* 0x000fea0003800000 */
[----:B------:R-:W0:Y:S02]  /*0fc0*/  LDC.64 R8, c[0x0][0x588] ;  /* 0x00016200ff087b82 */ /* 0x000e240000000a00 */
[----:B0-----:R1:W5:Y:S01]  /*0fd0*/  LDG.E R8, desc[UR20][R8.64] ;  /* 0x0000001408087981 */ /* 0x001362000c1e1900 */
[----:B------:R-:W-:Y:S05]  /*0fe0*/  BRA `(.L_x_12) ;  /* 0x0000000000047947 */ /* 0x000fea0003800000 */
.L_x_13:
[----:B------:R-:W2:Y:S02]  /*0ff0*/  LDC R8, c[0x0][0x580] ;  /* 0x00016000ff087b82 */ /* 0x000ea40000000800 */
.L_x_12:
[----:B------:R-:W-:Y:S02]  /*1000*/  ULDC.64 UR4, c[0x0][0x5a0] ;  /* 0x0001680000047ab9 */ /* 0x000fe40000000a00 */
[----:B------:R-:W-:-:S04]  /*1010*/  ISETP.NE.U32.AND P0, PT, RZ, UR4, PT ;  /* 0x00000004ff007c0c */ /* 0x000fc8000bf05070 */
[----:B------:R-:W-:-:S13]  /*1020*/  ISETP.NE.AND.EX P0, PT, RZ, UR5, PT, P0 ;  /* 0x00000005ff007c0c */ /* 0x000fda000bf05300 */
[----:B------:R-:W-:Y:S05]  /*1030*/  @!P0 BRA `(.L_x_14) ;  /* 0x00000000001c8947 */ /* 0x000fea0003800000 */
[----:B------:R-:W3:Y:S02]  /*1040*/  LDC.64 R10, c[0x0][0x5a0] ;  /* 0x00016800ff0a7b82 */ /* 0x000ee40000000a00 */
[----:B---3--:R-:W3:Y:S02]  /*1050*/  LDG.E.64 R10, desc[UR20][R10.64] ;  /* 0x000000140a0a7981 */ /* 0x008ee4000c1e1b00 */
[----:B---3--:R-:W-:-:S04]  /*1060*/  ISETP.NE.U32.AND P0, PT, R10, RZ, PT ;  /* 0x000000ff0a00720c */ /* 0x008fc80003f05070 */
[----:B------:R-:W-:-:S13]  /*1070*/  ISETP.NE.AND.EX P0, PT, R11, RZ, PT, P0 ;  /* 0x000000ff0b00720c */ /* 0x000fda0003f05300 */
[----:B------:R-:W-:Y:S05]  /*1080*/  @!P0 BRA `(.L_x_14) ;  /* 0x0000000000088947 */ /* 0x000fea0003800000 */
[----:B01----:R0:W5:Y:S01]  /*1090*/  LD.E R9, desc[UR20][R10.64] ;  /* 0x000000140a097980 */ /* 0x003162000c101900 */
[----:B------:R-:W-:Y:S05]  /*10a0*/  BRA `(.L_x_15) ;  /* 0x0000000000207947 */ /* 0x000fea0003800000 */
.L_x_14:
[----:B------:R-:W-:Y:S02]  /*10b0*/  ULDC.64 UR4, c[0x0][0x590] ;  /* 0x0001640000047ab9 */ /* 0x000fe40000000a00 */
[----:B------:R-:W-:-:S04]  /*10c0*/  ISETP.NE.U32.AND P0, PT, RZ, UR4, PT ;  /* 0x00000004ff007c0c */ /* 0x000fc8000bf05070 */
[----:B------:R-:W-:-:S13]  /*10d0*/  ISETP.NE.AND.EX P0, PT, RZ, UR5, PT, P0 ;  /* 0x00000005ff007c0c */ /* 0x000fda000bf05300 */
[----:B------:R-:W-:Y:S05]  /*10e0*/  @!P0 BRA `(.L_x_16) ;  /* 0x00000000000c8947 */ /* 0x000fea0003800000 */
[----:B------:R-:W0:Y:S02]  /*10f0*/  LDC.64 R10, c[0x0][0x590] ;  /* 0x00016400ff0a7b82 */ /* 0x000e240000000a00 */
[----:B01----:R1:W5:Y:S01]  /*1100*/  LDG.E R9, desc[UR20][R10.64] ;  /* 0x000000140a097981 */ /* 0x003362000c1e1900 */
[----:B------:R-:W-:Y:S05]  /*1110*/  BRA `(.L_x_15) ;  /* 0x0000000000047947 */ /* 0x000fea0003800000 */
.L_x_16:
[----:B01----:R-:W3:Y:S02]  /*1120*/  LDC R9, c[0x0][0x584] ;  /* 0x00016100ff097b82 */ /* 0x003ee40000000800 */
.L_x_15:
[----:B------:R-:W-:-:S13]  /*1130*/  LOP3.LUT P0, RZ, R14, 0xff, RZ, 0xc0, !PT ;  /* 0x000000ff0eff7812 */ /* 0x000fda000780c0ff */
[----:B------:R-:W-:Y:S05]  /*1140*/  @!P0 EXIT ;  /* 0x000000000000894d */ /* 0x000fea0003800000 */
[----:B------:R-:W-:Y:S01]  /*1150*/  ULDC UR4, c[0x0][0x28c] ;  /* 0x0000a30000047ab9 */ /* 0x000fe20000000800 */
[----:B------:R-:W-:Y:S01]  /*1160*/  LOP3.LUT R111, R4, 0x1, RZ, 0xfc, !PT ;  /* 0x00000001046f7812 */ /* 0x000fe200078efcff */
[----:B------:R-:W-:-:S04]  /*1170*/  UIADD3 UR4, UR4, 0xff, URZ ;  /* 0x000000ff04047890 */ /* 0x000fc8000fffe03f */
[----:B------:R-:W-:-:S04]  /*1180*/  USHF.R.S32.HI UR5, URZ, 0x1f, UR4 ;  /* 0x0000001f3f057899 */ /* 0x000fc80008011404 */
[----:B------:R-:W-:-:S03]  /*1190*/  ULEA.HI UR5, UR5, UR4, URZ, 0x8 ;  /* 0x0000000405057291 */ /* 0x000fc6000f8f403f */
[----:B------:R-:W-:Y:S01]  /*11a0*/  UMOV UR4, URZ ;  /* 0x0000003f00047c82 */ /* 0x000fe20008000000 */
[----:B------:R-:W-:-:S03]  /*11b0*/  USHF.R.S32.HI UR9, URZ, 0x8, UR5 ;  /* 0x000000083f097899 */ /* 0x000fc60008011405 */
[----:B------:R-:W-:-:S09]  /*11c0*/  UMOV UR5, URZ ;  /* 0x0000003f00057c82 */ /* 0x000fd20008000000 */
.L_x_137:
[----:B01----:R-:W-:Y:S01]  /*11d0*/  LOP3.LUT R10, R0, 0x80, RZ, 0xc0, !PT ;  /* 0x00000080000a7812 */ /* 0x003fe200078ec0ff */
[----:B------:R-:W0:Y:S01]  /*11e0*/  S2UR UR13, SR_CgaCtaId ;  /* 0x00000000000d79c3 */ /* 0x000e220000008800 */
[----:B------:R-:W-:Y:S01]  /*11f0*/  UMOV UR12, 0x400 ;  /* 0x00000400000c7882 */ /* 0x000fe20000000000 */
[----:B------:R-:W-:Y:S01]  /*1200*/  UMOV UR6, URZ ;  /* 0x0000003f00067c82 */ /* 0x000fe20008000000 */
[----:B------:R-:W-:Y:S01]  /*1210*/  SHF.R.U32.HI R10, RZ, 0x7, R10 ;  /* 0x00000007ff0a7819 */ /* 0x000fe2000001160a */
[----:B------:R-:W-:Y:S01]  /*1220*/  UMOV UR7, URZ ;  /* 0x0000003f00077c82 */ /* 0x000fe20008000000 */
[----:B------:R-:W-:Y:S02]  /*1230*/  CS2R R14, SRZ ;  /* 0x00000000000e7805 */ /* 0x000fe4000001ff00 */
[----:B------:R-:W-:Y:S02]  /*1240*/  CS2R R16, SRZ ;  /* 0x0000000000107805 */ /* 0x000fe4000001ff00 */
[----:B------:R-:W-:Y:S01]  /*1250*/  CS2R R18, SRZ ;  /* 0x0000000000127805 */ /* 0x000fe2000001ff00 */
[----:B------:R-:W1:Y:S01]  /*1260*/  LDC R11, c[0x0][0x28c] ;  /* 0x0000a300ff0b7b82 */ /* 0x000e620000000800 */
[----:B----4-:R-:W4:Y:S01]  /*1270*/  SHFL.IDX PT, R10, R10, RZ, 0x1f ;  /* 0x00001fff0a0a7589 */ /* 0x010f2200000e0000 */
[----:B------:R-:W-:-:S02]  /*1280*/  CS2R R20, SRZ ;  /* 0x0000000000147805 */ /* 0x000fc4000001ff00 */
[----:B------:R-:W-:Y:S02]  /*1290*/  CS2R R22, SRZ ;  /* 0x0000000000167805 */ /* 0x000fe4000001ff00 */
[----:B------:R-:W-:Y:S02]  /*12a0*/  CS2R R72, SRZ ;  /* 0x0000000000487805 */ /* 0x000fe4000001ff00 */
[----:B------:R-:W-:Y:S02]  /*12b0*/  CS2R R74, SRZ ;  /* 0x00000000004a7805 */ /* 0x000fe4000001ff00 */
[----:B------:R-:W-:Y:S02]  /*12c0*/  CS2R R76, SRZ ;  /* 0x00000000004c7805 */ /* 0x000fe4000001ff00 */
[----:B------:R-:W-:Y:S02]  /*12d0*/  CS2R R78, SRZ ;  /* 0x00000000004e7805 */ /* 0x000fe4000001ff00 */
        /* <DEDUP_REMOVED lines=14> */
[----:B------:R-:W-:Y:S01]  /*13c0*/  CS2R R108, SRZ ;  /* 0x00000000006c7805 */ /* 0x000fe2000001ff00 */
[----:B------:R-:W-:Y:S01]  /*13d0*/  IMAD.U32 R112, RZ, RZ, UR4 ;  /* 0x00000004ff707e24 */ /* 0x000fe2000f8e00ff */
[----:B-1----:R-:W-:Y:S02]  /*13e0*/  ISETP.GE.AND P0, PT, R11, 0x1, PT ;  /* 0x000000010b00780c */ /* 0x002fe40003f06270 */
[----:B--2---:R-:W-:Y:S02]  /*13f0*/  CS2R R24, SRZ ;  /* 0x0000000000187805 */ /* 0x004fe4000001ff00 */
[----:B----4-:R-:W-:Y:S02]  /*1400*/  R2UR UR8, R10 ;  /* 0x000000000a0872ca */ /* 0x010fe400000e0000 */
        /* <DEDUP_REMOVED lines=11> */
[----:B------:R-:W-:Y:S01]  /*14c0*/  CS2R R48, SRZ ;  /* 0x0000000000307805 */ /* 0x000fe2000001ff00 */
[----:B------:R-:W-:Y:S01]  /*14d0*/  ULEA.HI UR10, UR8, UR8, URZ, 0x1 ;  /* 0x00000008080a7291 */ /* 0x000fe2000f8f083f */
[----:B------:R-:W-:-:S02]  /*14e0*/  CS2R R50, SRZ ;  /* 0x0000000000327805 */ /* 0x000fc4000001ff00 */
[----:B------:R-:W-:Y:S02]  /*14f0*/  CS2R R52, SRZ ;  /* 0x0000000000347805 */ /* 0x000fe4000001ff00 */
[----:B------:R-:W-:Y:S01]  /*1500*/  CS2R R54, SRZ ;  /* 0x0000000000367805 */ /* 0x000fe2000001ff00 */
[----:B------:R-:W-:Y:S01]  /*1510*/  ULOP3.LUT UR11, UR10, 0x7fffe, URZ, 0xc0, !UPT ;  /* 0x0007fffe0a0b7892 */ /* 0x000fe2000f8ec03f */
[----:B------:R-:W-:Y:S01]  /*1520*/  CS2R R56, SRZ ;  /* 0x0000000000387805 */ /* 0x000fe2000001ff00 */
[----:B0-----:R-:W-:Y:S01]  /*1530*/  ULEA UR10, UR13, UR12, 0x18 ;  /* 0x0000000c0d0a7291 */ /* 0x001fe2000f8ec03f */
[----:B------:R-:W-:Y:S01]  /*1540*/  CS2R R58, SRZ ;  /* 0x00000000003a7805 */ /* 0x000fe2000001ff00 */
[----:B------:R-:W-:Y:S01]  /*1550*/  UIADD3 UR11, UR8, -UR11, URZ ;  /* 0x8000000b080b7290 */ /* 0x000fe2000fffe03f */
[----:B------:R-:W-:Y:S01]  /*1560*/  CS2R R60, SRZ ;  /* 0x00000000003c7805 */ /* 0x000fe2000001ff00 */
[----:B------:R-:W-:Y:S01]  /*1570*/  UMOV UR12, UR5 ;  /* 0x00000005000c7c82 */ /* 0x000fe20008000000 */
[----:B------:R-:W-:Y:S01]  /*1580*/  UMOV UR8, URZ ;  /* 0x0000003f00087c82 */ /* 0x000fe20008000000 */
[----:B------:R-:W-:Y:S01]  /*1590*/  ULEA UR11, UR11, UR10, 0xd ;  /* 0x0000000a0b0b7291 */ /* 0x000fe2000f8e683f */
[----:B------:R-:W-:-:S02]  /*15a0*/  CS2R R62, SRZ ;  /* 0x00000000003e7805 */ /* 0x000fc4000001ff00 */
[----:B------:R-:W-:Y:S02]  /*15b0*/  CS2R R64, SRZ ;  /* 0x0000000000407805 */ /* 0x000fe4000001ff00 */
[----:B------:R-:W-:Y:S01]  /*15c0*/  CS2R R66, SRZ ;  /* 0x0000000000427805 */ /* 0x000fe2000001ff00 */
[----:B------:R-:W-:Y:S01]  /*15d0*/  UIADD3 UR11, UR11, 0x100, URZ ;  /* 0x000001000b0b7890 */ /* 0x000fe2000fffe03f */
[----:B------:R-:W-:Y:S02]  /*15e0*/  CS2R R68, SRZ ;  /* 0x0000000000447805 */ /* 0x000fe4000001ff00 */
[----:B------:R-:W-:Y:S01]  /*15f0*/  CS2R R70, SRZ ;  /* 0x0000000000467805 */ /* 0x000fe2000001ff00 */
[----:B------:R-:W-:-:S04]  /*1600*/  USHF.R.U32.HI UR11, URZ, 0x4, UR11 ;  /* 0x000000043f0b7899 */ /* 0x000fc8000801160b */
[----:B------:R-:W-:Y:S01]  /*1610*/  ULOP3.LUT UR11, UR11, 0x3fff, URZ, 0xc0, !UPT ;  /* 0x00003fff0b0b7892 */ /* 0x000fe2000f8ec03f */
[----:B------:R-:W-:Y:S11]  /*1620*/  @!P0 BRA `(.L_x_17) ;  /* 0x00000008004c8947 */ /* 0x000ff60003800000 */
[----:B------:R-:W-:-:S13]  /*1630*/  ISETP.NE.AND P1, PT, R111, 0x3, PT ;  /* 0x000000036f00780c */ /* 0x000fda0003f25270 */
[----:B------:R-:W-:Y:S05]  /*1640*/  @!P1 BRA `(.L_x_18) ;  /* 0x0000000000049947 */ /* 0x000fea0003800000 */
[----:B------:R-:W-:Y:S01]  /*1650*/  BPT.TRAP 0x1 ;  /* 0x000000040000795c */ /* 0x000fe20000300000 */
.L_x_18:
[----:B------:R-:W-:Y:S01]  /*1660*/  ULEA UR6, UR5, UR10, 0x3 ;  /* 0x0000000a05067291 */ /* 0x000fe2000f8e183f */
[----:B------:R-:W-:-:S05]  /*1670*/  IMAD.U32 R10, RZ, RZ, UR4 ;  /* 0x00000004ff0a7e24 */ /* 0x000fca000f8e00ff */
[----:B------:R-:W-:-:S04]  /*1680*/  SHF.L.U32 R10, R10, 0x1f, RZ ;  /* 0x0000001f0a0a7819 */ /* 0x000fc800000006ff */
[----:B------:R0:W1:Y:S01]  /*1690*/  SYNCS.PHASECHK.TRANS64.TRYWAIT P0, [UR6], R10 ;  /* 0x0000000aff0075a7 */ /* 0x0000620008000146 */
[----:B------:R-:W-:Y:S05]  /*16a0*/  @!P1 BRA `(.L_x_19) ;  /* 0x0000000000049947 */ /* 0x000fea0003800000 */
[----:B------:R-:W-:Y:S01]  /*16b0*/  BPT.TRAP 0x1 ;  /* 0x000000040000795c */ /* 0x000fe20000300000 */
.L_x_19:
[----:B-1----:R-:W-:Y:S05]  /*16c0*/  @P0 BRA `(.L_x_20) ;  /* 0x0000000000080947 */ /* 0x002fea0003800000 */
[----:B------:R-:W1:Y:S02]  /*16d0*/  SYNCS.PHASECHK.TRANS64.TRYWAIT P0, [UR6], R10 ;  /* 0x0000000aff0075a7 */ /* 0x000e640008000146 */
[----:B-1----:R-:W-:Y:S05]  /*16e0*/  @!P0 BRA `(.L_x_21) ;  /* 0x0000006800ec8947 */ /* 0x002fea0003800000 */
.L_x_20:
[----:B------:R-:W-:Y:S01]  /*16f0*/  UIADD3 UR6, UR10, 0x20100, URZ ;  /* 0x000201000a067890 */ /* 0x000fe2000fffe03f */
[----:B------:R-:W-:Y:S01]  /*1700*/  WARPGROUP.ARRIVE ;  /* 0x00000000000079c5 */ /* 0x000fe20000000000 */
[----:B------:R-:W-:Y:S01]  /*1710*/  ULOP3.LUT UR8, UR11, 0x10000, URZ, 0xfc, !UPT ;  /* 0x000100000b087892 */ /* 0x000fe2000f8efc3f */
[----:B------:R-:W-:Y:S01]  /*1720*/  CS2R R14, SRZ ;  /* 0x00000000000e7805 */ /* 0x000fe2000001ff00 */
[----:B------:R-:W-:Y:S01]  /*1730*/  USHF.R.U32.HI UR6, URZ, 0x4, UR6 ;  /* 0x000000043f067899 */ /* 0x000fe20008011606 */
[----:B------:R-:W-:Y:S01]  /*1740*/  CS2R R16, SRZ ;  /* 0x0000000000107805 */ /* 0x000fe2000001ff00 */
[----:B------:R-:W-:Y:S01]  /*1750*/  UMOV UR13, 0x40000040 ;  /* 0x40000040000d7882 */ /* 0x000fe20000000000 */
[----:B------:R-:W-:Y:S01]  /*1760*/  UMOV UR15, 0x40000040 ;  /* 0x40000040000f7882 */ /* 0x000fe20000000000 */
[----:B------:R-:W-:Y:S01]  /*1770*/  ULOP3.LUT UR6, UR6, 0x3fff, URZ, 0xc0, !UPT ;  /* 0x00003fff06067892 */ /* 0x000fe2000f8ec03f */
[----:B------:R-:W-:Y:S02]  /*1780*/  CS2R R18, SRZ ;  /* 0x0000000000127805 */ /* 0x000fe4000001ff00 */
[----:B------:R-:W-:-:S02]  /*1790*/  CS2R R20, SRZ ;  /* 0x0000000000147805 */ /* 0x000fc4000001ff00 */
[----:B------:R-:W-:Y:S01]  /*17a0*/  CS2R R22, SRZ ;  /* 0x0000000000167805 */ /* 0x000fe2000001ff00 */
[----:B------:R-:W-:Y:S01]  /*17b0*/  ULOP3.LUT UR7, UR6, 0x10000, URZ, 0xfc, !UPT ;  /* 0x0001000006077892 */ /* 0x000fe2000f8efc3f */
[----:B------:R-:W-:Y:S01]  /*17c0*/  CS2R R72, SRZ ;  /* 0x0000000000487805 */ /* 0x000fe2000001ff00 */
[----:B------:R-:W-:Y:S01]  /*17d0*/  ULEA UR6, UR5, UR8, 0xb ;  /* 0x0000000805067291 */ /* 0x000fe2000f8e583f */
[----:B------:R-:W-:Y:S01]  /*17e0*/  CS2R R74, SRZ ;  /* 0x00000000004a7805 */ /* 0x000fe2000001ff00 */
[----:B------:R-:W-:Y:S01]  /*17f0*/  UIMAD UR7, UR5, 0x600, UR7 ;  /* 0x00000600050778a4 */ /* 0x000fe2000f8e0207 */
[----:B------:R-:W-:Y:S02]  /*1800*/  CS2R R76, SRZ ;  /* 0x00000000004c7805 */ /* 0x000fe4000001ff00 */
[----:B------:R-:W-:Y:S02]  /*1810*/  CS2R R78, SRZ ;  /* 0x00000000004e7805 */ /* 0x000fe4000001ff00 */
[----:B------:R-:W-:-:S02]  /*1820*/  CS2R R80, SRZ ;  /* 0x0000000000507805 */ /* 0x000fc4000001ff00 */
[----:B------:R-:W-:Y:S01]  /*1830*/  CS2R R82, SRZ ;  /* 0x0000000000527805 */ /* 0x000fe2000001ff00 */
[----:B------:R-:W-:Y:S01]  /*1840*/  UMOV UR12, UR6 ;  /* 0x00000006000c7c82 */ /* 0x000fe20008000000 */
[----:B------:R-:W-:Y:S01]  /*1850*/  CS2R R84, SRZ ;  /* 0x0000000000547805 */ /* 0x000fe2000001ff00 */
[----:B------:R-:W-:Y:S01]  /*1860*/  UMOV UR14, UR7 ;  /* 0x00000007000e7c82 */ /* 0x000fe20008000000 */
[----:B------:R-:W-:Y:S01]  /*1870*/  CS2R R86, SRZ ;  /* 0x0000000000567805 */ /* 0x000fe2000001ff00 */
[----:B------:R-:W-:Y:S01]  /*1880*/  QGMMA.64x96x32.F32.E4M3.E4M3 R24, gdesc[UR12], RZ, !UPT ;  /* 0x016000000c1879f3 */ /* 0x000fe2000c7008ff */
[----:B------:R-:W-:Y:S01]  /*1890*/  UIADD3 UR12, UR6, 0x2, URZ ;  /* 0x00000002060c7890 */ /* 0x000fe2000fffe03f */
[----:B------:R-:W-:Y:S01]  /*18a0*/  CS2R R88, SRZ ;  /* 0x0000000000587805 */ /* 0x000fe2000001ff00 */
[----:B------:R-:W-:Y:S01]  /*18b0*/  UIADD3 UR14, UR7, 0x2, URZ ;  /* 0x00000002070e7890 */ /* 0x000fe2000fffe03f */
[----:B------:R-:W-:Y:S01]  /*18c0*/  CS2R R90, SRZ ;  /* 0x00000000005a7805 */ /* 0x000fe2000001ff00 */
[----:B------:R-:W-:Y:S01]  /*18d0*/  UMOV UR13, 0x40000040 ;  /* 0x40000040000d7882 */ /* 0x000fe20000000000 */
[----:B------:R-:W-:Y:S01]  /*18e0*/  UMOV UR15, 0x40000040 ;  /* 0x40000040000f7882 */ /* 0x000fe20000000000 */
        /* <DEDUP_REMOVED lines=9> */
[----:B------:R-:W-:Y:S01]  /*1980*/  QGMMA.64x96x32.F32.E4M3.E4M3 R24, gdesc[UR12], R24 ;  /* 0x016000000c1879f3 */ /* 0x000fe20008700818 */
[----:B------:R-:W-:Y:S02]  /*1990*/  UIADD3 UR12, UR6, 0x4, URZ ;  /* 0x00000004060c7890 */ /* 0x000fe4000fffe03f */
[----:B------:R-:W-:Y:S01]  /*19a0*/  UIADD3 UR14, UR7, 0x4, URZ ;  /* 0x00000004070e7890 */ /* 0x000fe2000fffe03f */
[----:B------:R-:W-:Y:S01]  /*19b0*/  UMOV UR13, 0x40000040 ;  /* 0x40000040000d7882 */ /* 0x000fe20000000000 */
[----:B------:R-:W-:-:S07]  /*19c0*/  UMOV UR15, 0x40000040 ;  /* 0x40000040000f7882 */ /* 0x000fce0000000000 */
        /* <DEDUP_REMOVED lines=23> */
[----:B------:R-:W-:Y:S01]  /*1b40*/  ULDC UR7, c[0x0][0x50c] ;  /* 0x0001430000077ab9 */ /* 0x000fe20000000800 */
[----:B------:R-:W-:Y:S01]  /*1b50*/  UMOV UR13, 0x40000040 ;  /* 0x40000040000d7882 */ /* 0x000fe20000000000 */
[----:B------:R-:W-:Y:S01]  /*1b60*/  UISETP.NE.AND UP0, UPT, UR7, 0x8, UPT ;  /* 0x000000080700788c */ /* 0x000fe2000bf05270 */
[----:B------:R-:W-:Y:S01]  /*1b70*/  UMOV UR15, 0x40000040 ;  /* 0x40000040000f7882 */ /* 0x000fe20000000000 */
[----:B------:R-:W-:Y:S02]  /*1b80*/  UMOV UR6, 0x8 ;  /* 0x0000000800067882 */ /* 0x000fe40000000000 */
[----:B------:R-:W-:-:S06]  /*1b90*/  USEL UR7, URZ, 0x1, UP0 ;  /* 0x000000013f077887 */ /* 0x000fcc0008000000 */
[----:B------:R-:W-:Y:S01]  /*1ba0*/  ISETP.NE.AND P0, PT, RZ, UR7, PT ;  /* 0x00000007ff007c0c */ /* 0x000fe2000bf05270 */
[----:B------:R-:W-:-:S12]  /*1bb0*/  QGMMA.64x96x32.F32.E4M3.E4M3 R24, gdesc[UR12], R24, gsb0 ;  /* 0x016000000c1879f3 */ /* 0x000fd80008000818 */
[----:B------:R-:W-:Y:S05]  /*1bc0*/  @!P0 BRA `(.L_x_22) ;  /* 0x0000000000c88947 */ /* 0x000fea0003800000 */
[----:B------:R-:W-:Y:S02]  /*1bd0*/  WARPGROUP.DEPBAR.LE gsb0, 0x0 ;  /* 0x00008000000079c5 */ /* 0x000fe40000010000 */
[----:B------:R-:W-:-:S01]  /*1be0*/  FADD R109, RZ, R24 ;  /* 0x00000018ff6d7221 */ /* 0x000fc20000000000 */
[----:B------:R-:W-:Y:S01]  /*1bf0*/  FADD R108, RZ, R25 ;  /* 0x00000019ff6c7221 */ /* 0x000fe20000000000 */
        /* <DEDUP_REMOVED lines=46> */
[----:B------:R-:W-:-:S06]  /*1ee0*/  UMOV UR6, URZ ;  /* 0x0000003f00067c82 */ /* 0x000fcc0008000000 */
.L_x_22:
[----:B------:R-:W-:-:S04]  /*1ef0*/  UIADD3 UR12, UR5, 0x1, URZ ;  /* 0x00000001050c7890 */ /* 0x000fc8000fffe03f */
[----:B------:R-:W-:-:S04]  /*1f00*/  UISETP.NE.AND UP0, UPT, UR12, 0x4, UPT ;  /* 0x000000040c00788c */ /* 0x000fc8000bf05270 */
[----:B------:R-:W-:Y:S02]  /*1f10*/  USEL UR8, URZ, 0x1, UP0 ;  /* 0x000000013f087887 */ /* 0x000fe40008000000 */
[----:B------:R-:W-:Y:S02]  /*1f20*/  USEL UR12, UR12, URZ, UP0 ;  /* 0x0000003f0c0c7287 */ /* 0x000fe40008000000 */
[----:B------:R-:W-:-:S06]  /*1f30*/  ULOP3.LUT UR8, UR4, UR8, URZ, 0x3c, !UPT ;  /* 0x0000000804087292 */ /* 0x000fcc000f8e3c3f */
[----:B------:R-:W-:Y:S01]  /*1f40*/  IMAD.U32 R112, RZ, RZ, UR8 ;  /* 0x00000008ff707e24 */ /* 0x000fe2000f8e00ff */
[----:B------:R-:W-:-:S06]  /*1f50*/  UMOV UR8, 0x1 ;  /* 0x0000000100087882 */ /* 0x000fcc0000000000 */
.L_x_17:
[----:B------:R-:W-:-:S04]  /*1f60*/  UISETP.LT.AND UP0, UPT, UR9, 0x1, UPT ;  /* 0x000000010900788c */ /* 0x000fc8000bf01270 */
[----:B------:R-:W-:-:S04]  /*1f70*/  USEL UR13, UR9, 0x1, UP0 ;  /* 0x00000001090d7887 */ /* 0x000fc80008000000 */
[----:B------:R-:W-:-:S04]  /*1f80*/  UIADD3 UR13, UR9, -UR13, URZ ;  /* 0x8000000d090d7290 */ /* 0x000fc8000fffe03f */
[----:B------:R-:W-:-:S06]  /*1f90*/  UISETP.GE.AND UP0, UPT, UR13, 0x1, UPT ;  /* 0x000000010d00788c */ /* 0x000fcc000bf06270 */
[----:B------:R-:W-:-:S13]  /*1fa0*/  PLOP3.LUT P0, PT, PT, PT, UP0, 0x80, 0x0 ;  /* 0x000000000000781c */ /* 0x000fda0003f0f008 */
[----:B------:R-:W-:Y:S05]  /*1fb0*/  @!P0 BRA `(.L_x_23) ;  /* 0x0000000800488947 */ /* 0x000fea0003800000 */
[----:B-1----:R-:W-:Y:S02]  /*1fc0*/  IMAD.U32 R11, RZ, RZ, UR5 ;  /* 0x00000005ff0b7e24 */ /* 0x002fe4000f8e00ff */
[----:B0-----:R-:W-:Y:S01]  /*1fd0*/  IMAD.U32 R10, RZ, RZ, UR13 ;  /* 0x0000000dff0a7e24 */ /* 0x001fe2000f8e00ff */
[----:B------:R-:W-:-:S06]  /*1fe0*/  ULDC UR13, c[0x0][0x50c] ;  /* 0x00014300000d7ab9 */ /* 0x000fcc0000000800 */
.L_x_31:
[----:B------:R-:W-:-:S13]  /*1ff0*/  ISETP.NE.AND P1, PT, R111, 0x3, PT ;  /* 0x000000036f00780c */ /* 0x000fda0003f25270 */
[----:B------:R-:W-:Y:S05]  /*2000*/  @!P1 BRA `(.L_x_24) ;  /* 0x0000000000049947 */ /* 0x000fea0003800000 */
[----:B------:R-:W-:Y:S01]  /*2010*/  BPT.TRAP 0x1 ;  /* 0x000000040000795c */ /* 0x000fe20000300000 */
.L_x_24:
[----:B------:R-:W0:Y:S01]  /*2020*/  S2UR UR14, SR_CgaCtaId ;  /* 0x00000000000e79c3 */ /* 0x000e220000008800 */
[----:B------:R-:W-:Y:S01]  /*2030*/  UMOV UR10, 0x400 ;  /* 0x00000400000a7882 */ /* 0x000fe20000000000 */
[----:B------:R-:W-:Y:S01]  /*2040*/  SHF.L.U32 R110, R112, 0x1f, RZ ;  /* 0x0000001f706e7819 */ /* 0x000fe200000006ff */
[----:B0-----:R-:W-:-:S04]  /*2050*/  ULEA UR10, UR14, UR10, 0x18 ;  /* 0x0000000a0e0a7291 */ /* 0x001fc8000f8ec03f */
[----:B------:R-:W-:-:S09]  /*2060*/  ULEA UR14, UR12, UR10, 0x3 ;  /* 0x0000000a0c0e7291 */ /* 0x000fd2000f8e183f */
[----:B------:R0:W1:Y:S01]  /*2070*/  SYNCS.PHASECHK.TRANS64.TRYWAIT P0, [UR14], R110 ;  /* 0x0000006eff0075a7 */ /* 0x000062000800014e */
[----:B------:R-:W-:Y:S05]  /*2080*/  @!P1 BRA `(.L_x_25) ;  /* 0x0000000000049947 */ /* 0x000fea0003800000 */
[----:B------:R-:W-:Y:S01]  /*2090*/  BPT.TRAP 0x1 ;  /* 0x000000040000795c */ /* 0x000fe20000300000 */
.L_x_25:
[----:B-1----:R-:W-:Y:S05]  /*20a0*/  @P0 BRA `(.L_x_26) ;  /* 0x0000000000080947 */ /* 0x002fea0003800000 */
[----:B------:R-:W1:Y:S02]  /*20b0*/  SYNCS.PHASECHK.TRANS64.TRYWAIT P0, [UR14], R110 ;  /* 0x0000006eff0075a7 */ /* 0x000e64000800014e */
[----:B-1----:R-:W-:Y:S05]  /*20c0*/  @!P0 BRA `(.L_x_27) ;  /* 0x00000060008c8947 */ /* 0x002fea0003800000 */
.L_x_26:
[----:B------:R-:W-:Y:S01]  /*20d0*/  UIADD3 UR14, UR10, 0x20100, URZ ;  /* 0x000201000a0e7890 */ /* 0x000fe2000fffe03f */
[----:B------:R-:W-:Y:S01]  /*20e0*/  WARPGROUP.ARRIVE ;  /* 0x00000000000079c5 */ /* 0x000fe20000000000 */
[----:B------:R-:W-:Y:S02]  /*20f0*/  UISETP.NE.AND UP0, UPT, UR7, URZ, UPT ;  /* 0x0000003f0700728c */ /* 0x000fe4000bf05270 */
[----:B------:R-:W-:Y:S02]  /*2100*/  USHF.R.U32.HI UR14, URZ, 0x4, UR14 ;  /* 0x000000043f0e7899 */ /* 0x000fe4000801160e */
[----:B------:R-:W-:Y:S02]  /*2110*/  USEL UR8, UR8, URZ, !UP0 ;  /* 0x0000003f08087287 */ /* 0x000fe4000c000000 */
[----:B------:R-:W-:Y:S02]  /*2120*/  ULOP3.LUT UR14, UR14, 0x3fff, URZ, 0xc0, !UPT ;  /* 0x00003fff0e0e7892 */ /* 0x000fe4000f8ec03f */
[----:B------:R-:W-:-:S02]  /*2130*/  UISETP.NE.U32.AND UP0, UPT, UR8, URZ, UPT ;  /* 0x0000003f0800728c */ /* 0x000fc4000bf05070 */
[----:B------:R-:W-:Y:S02]  /*2140*/  ULOP3.LUT UR7, UR11, 0x10000, URZ, 0xfc, !UPT ;  /* 0x000100000b077892 */ /* 0x000fe4000f8efc3f */
[----:B------:R-:W-:Y:S02]  /*2150*/  ULOP3.LUT UR8, UR14, 0x10000, URZ, 0xfc, !UPT ;  /* 0x000100000e087892 */ /* 0x000fe4000f8efc3f */
[----:B------:R-:W-:Y:S02]  /*2160*/  ULEA UR7, UR12, UR7, 0xb ;  /* 0x000000070c077291 */ /* 0x000fe4000f8e583f */
[----:B------:R-:W-:Y:S01]  /*2170*/  UIMAD UR8, UR12, 0x600, UR8 ;  /* 0x000006000c0878a4 */ /* 0x000fe2000f8e0208 */
[----:B------:R-:W-:Y:S01]  /*2180*/  UMOV UR17, 0x40000040 ;  /* 0x4000004000117882 */ /* 0x000fe20000000000 */
[----:B------:R-:W-:Y:S01]  /*2190*/  UMOV UR19, 0x40000040 ;  /* 0x4000004000137882 */ /* 0x000fe20000000000 */
[----:B------:R-:W-:Y:S02]  /*21a0*/  UIADD3 UR6, UR6, 0x8, URZ ;  /* 0x0000000806067890 */ /* 0x000fe4000fffe03f */
[----:B------:R-:W-:-:S02]  /*21b0*/  UMOV UR16, UR7 ;  /* 0x0000000700107c82 */ /* 0x000fc40008000000 */
[----:B------:R-:W-:Y:S02]  /*21c0*/  UMOV UR18, UR8 ;  /* 0x0000000800127c82 */ /* 0x000fe40008000000 */
[----:B------:R-:W-:Y:S01]  /*21d0*/  QGMMA.64x96x32.F32.E4M3.E4M3 R24, gdesc[UR16], R24, UP0 ;  /* 0x01600000101879f3 */ /* 0x000fe2000bf00818 */
[----:B------:R-:W-:Y:S02]  /*21e0*/  UIADD3 UR16, UR7, 0x2, URZ ;  /* 0x0000000207107890 */ /* 0x000fe4000fffe03f */
[----:B------:R-:W-:Y:S01]  /*21f0*/  UIADD3 UR18, UR8, 0x2, URZ ;  /* 0x0000000208127890 */ /* 0x000fe2000fffe03f */
[----:B------:R-:W-:Y:S01]  /*2200*/  UMOV UR17, 0x40000040 ;  /* 0x4000004000117882 */ /* 0x000fe20000000000 */
[----:B------:R-:W-:Y:S01]  /*2210*/  UMOV UR19, 0x40000040 ;  /* 0x4000004000137882 */ /* 0x000fe20000000000 */
[----:B------:R-:W-:-:S06]  /*2220*/  UISETP.NE.AND UP0, UPT, UR6, UR13, UPT ;  /* 0x0000000d0600728c */ /* 0x000fcc000bf05270 */
        /* <DEDUP_REMOVED lines=29> */
[----:B------:R-:W-:Y:S01]  /*2400*/  UMOV UR19, 0x40000040 ;  /* 0x4000004000137882 */ /* 0x000fe20000000000 */
[----:B------:R-:W-:-:S06]  /*2410*/  USEL UR7, URZ, 0x1, UP0 ;  /* 0x000000013f077887 */ /* 0x000fcc0008000000 */
[----:B------:R-:W-:Y:S01]  /*2420*/  ISETP.NE.AND P0, PT, RZ, UR7, PT ;  /* 0x00000007ff007c0c */ /* 0x000fe2000bf05270 */
[----:B------:R-:W-:Y:S03]  /*2430*/  QGMMA.64x96x32.F32.E4M3.E4M3 R24, gdesc[UR16], R24, gsb0 ;  /* 0x01600000101879f3 */ /* 0x000fe60008000818 */
[----:B------:R-:W-:-:S09]  /*2440*/  WARPGROUP.DEPBAR.LE gsb0, 0x1 ;  /* 0x00008000000079c5 */ /* 0x000fd20000010100 */
[----:B------:R-:W-:Y:S05]  /*2450*/  @!P0 BRA `(.L_x_28) ;  /* 0x0000000000c88947 */ /* 0x000fea0003800000 */
[----:B------:R-:W-:Y:S02]  /*2460*/  WARPGROUP.DEPBAR.LE gsb0, 0x0 ;  /* 0x00008000000079c5 */ /* 0x000fe40000010000 */
[----:B------:R-:W-:-:S01]  /*2470*/  FADD R109, R24, R109 ;  /* 0x0000006d186d7221 */ /* 0x000fc20000000000 */
[----:B------:R-:W-:Y:S01]  /*2480*/  FADD R108, R25, R108 ;  /* 0x0000006c196c7221 */ /* 0x000fe20000000000 */
        /* <DEDUP_REMOVED lines=46> */
[----:B------:R-:W-:-:S06]  /*2770*/  UMOV UR6, URZ ;  /* 0x0000003f00067c82 */ /* 0x000fcc0008000000 */
.L_x_28:
[----:B------:R-:W-:Y:S05]  /*2780*/  @!P1 BRA `(.L_x_29) ;  /* 0x0000000000049947 */ /* 0x000fea0003800000 */
[----:B------:R-:W-:Y:S01]  /*2790*/  BPT.TRAP 0x1 ;  /* 0x000000040000795c */ /* 0x000fe20000300000 */
.L_x_29:
[----:B------:R-:W-:-:S13]  /*27a0*/  ISETP.NE.AND P0, PT, R6, RZ, PT ;  /* 0x000000ff0600720c */ /* 0x000fda0003f05270 */
[----:B01----:R-:W-:-:S05]  /*27b0*/  @P0 LEA R110, R11, UR10, 0x3 ;  /* 0x0000000a0b6e0c11 */ /* 0x003fca000f8e18ff */
[----:B------:R-:W-:-:S05]  /*27c0*/  @P0 VIADD R110, R110, 0x20 ;  /* 0x000000206e6e0836 */ /* 0x000fca0000000000 */
[----:B------:R-:W-:-:S04]  /*27d0*/  @P0 PRMT R110, R5, 0x654, R110 ;  /* 0x00000654056e0816 */ /* 0x000fc8000000006e */
[----:B------:R0:W-:Y:S01]  /*27e0*/  @P0 SYNCS.ARRIVE.TRANS64.RED.A1T0 RZ, [R110+URZ], RZ ;  /* 0x000000ff6eff09a7 */ /* 0x0001e2000810043f */
[----:B------:R-:W-:-:S13]  /*27f0*/  ISETP.GT.U32.AND P0, PT, R4, 0x1, PT ;  /* 0x000000010400780c */ /* 0x000fda0003f04070 */
[----:B0-----:R-:W-:Y:S05]  /*2800*/  @P0 BRA `(.L_x_30) ;  /* 0x0000000000040947 */ /* 0x001fea0003800000 */
[----:B------:R-:W-:Y:S01]  /*2810*/  BPT.TRAP 0x1 ;  /* 0x000000040000795c */ /* 0x000fe20000300000 */
.L_x_30:
[----:B------:R-:W-:Y:S01]  /*2820*/  UIADD3 UR12, UR12, 0x1, URZ ;  /* 0x000000010c0c7890 */ /* 0x000fe2000fffe03f */
[C---:B------:R-:W-:Y:S01]  /*2830*/  ISETP.GT.AND P1, PT, R10.reuse, 0x1, PT ;  /* 0x000000010a00780c */ /* 0x040fe20003f24270 */
[----:B------:R-:W-:Y:S02]  /*2840*/  VIADD R11, R11, 0x1 ;  /* 0x000000010b0b7836 */ /* 0x000fe40000000000 */
[----:B------:R-:W-:Y:S01]  /*2850*/  UISETP.NE.AND UP0, UPT, UR12, 0x4, UPT ;  /* 0x000000040c00788c */ /* 0x000fe2000bf05270 */
[----:B------:R-:W-:Y:S02]  /*2860*/  VIADD R10, R10, 0xffffffff ;  /* 0xffffffff0a0a7836 */ /* 0x000fe40000000000 */
[C---:B------:R-:W-:Y:S01]  /*2870*/  ISETP.NE.AND P0, PT, R11.reuse, 0x4, PT ;  /* 0x000000040b00780c */ /* 0x040fe20003f05270 */
[----:B------:R-:W-:Y:S02]  /*2880*/  USEL UR8, URZ, 0x1, UP0 ;  /* 0x000000013f087887 */ /* 0x000fe40008000000 */
[----:B------:R-:W-:Y:S01]  /*2890*/  USEL UR12, UR12, URZ, UP0 ;  /* 0x0000003f0c0c7287 */ /* 0x000fe20008000000 */
[----:B------:R-:W-:-:S03]  /*28a0*/  SEL R11, R11, RZ, P0 ;  /* 0x000000ff0b0b7207 */ /* 0x000fc60000000000 */
[----:B------:R-:W-:Y:S01]  /*28b0*/  LOP3.LUT R112, R112, UR8, RZ, 0x3c, !PT ;  /* 0x0000000870707c12 */ /* 0x000fe2000f8e3cff */
[----:B------:R-:W-:Y:S01]  /*28c0*/  UMOV UR8, 0x1 ;  /* 0x0000000100087882 */ /* 0x000fe20000000000 */
[----:B------:R-:W-:Y:S06]  /*28d0*/  @P1 BRA `(.L_x_31) ;  /* 0xfffffff400c41947 */ /* 0x000fec000383ffff */
.L_x_23:
[----:B------:R-:W-:Y:S01]  /*28e0*/  UISETP.NE.AND UP0, UPT, UR6, URZ, UPT ;  /* 0x0000003f0600728c */ /* 0x000fe2000bf05270 */
[----:B01----:R-:W0:Y:S03]  /*28f0*/  LDC R10, c[0x0][0x28c] ;  /* 0x0000a300ff0a7b82 */ /* 0x003e260000000800 */
[----:B------:R-:W-:-:S06]  /*2900*/  USEL UR6, URZ, 0x1, !UP0 ;  /* 0x000000013f067887 */ /* 0x000fcc000c000000 */
[----:B------:R-:W-:Y:S02]  /*2910*/  ISETP.NE.AND P0, PT, RZ, UR6, PT ;  /* 0x00000006ff007c0c */ /* 0x000fe4000bf05270 */
[----:B0-----:R-:W-:-:S11]  /*2920*/  ISETP.GE.AND P1, PT, R10, 0x1, PT ;  /* 0x000000010a00780c */ /* 0x001fd60003f26270 */
[----:B------:R-:W-:Y:S05]  /*2930*/  @!P0 BRA `(.L_x_32) ;  /* 0x0000000000c48947 */ /* 0x000fea0003800000 */
[----:B------:R-:W-:Y:S02]  /*2940*/  WARPGROUP.DEPBAR.LE gsb0, 0x0 ;  /* 0x00008000000079c5 */ /* 0x000fe40000010000 */
[----:B------:R-:W-:Y:S01]  /*2950*/  FADD R109, R24, R109 ;  /* 0x0000006d186d7221 */ /* 0x000fe20000000000 */
        /* <DEDUP_REMOVED lines=46> */
[----:B------:R-:W-:-:S07]  /*2c40*/  FADD R14, R14, R71 ;  /* 0x000000470e0e7221 */ /* 0x000fce0000000000 */
.L_x_32:
[----:B------:R-:W-:Y:S02]  /*2c50*/  WARPGROUP.DEPBAR.LE gsb0, 0x0 ;  /* 0x00008000000079c5 */ /* 0x000fe40000010000 */
[----:B------:R-:W-:Y:S05]  /*2c60*/  @!P1 BRA `(.L_x_33) ;  /* 0x0000000000489947 */ /* 0x000fea0003800000 */
[----:B------:R-:W-:-:S13]  /*2c70*/  ISETP.NE.AND P0, PT, R111, 0x3, PT ;  /* 0x000000036f00780c */ /* 0x000fda0003f05270 */
[----:B------:R-:W-:Y:S05]  /*2c80*/  @!P0 BRA `(.L_x_34) ;  /* 0x0000000000048947 */ /* 0x000fea0003800000 */
[----:B------:R-:W-:Y:S01]  /*2c90*/  BPT.TRAP 0x1 ;  /* 0x000000040000795c */ /* 0x000fe20000300000 */
.L_x_34:
[----:B------:R-:W-:Y:S01]  /*2ca0*/  ISETP.NE.AND P0, PT, R6, RZ, PT ;  /* 0x000000ff0600720c */ /* 0x000fe20003f05270 */
[----:B------:R-:W-:Y:S01]  /*2cb0*/  UISETP.LT.AND UP1, UPT, UR9, 0x1, UPT ;  /* 0x000000010900788c */ /* 0x000fe2000bf21270 */
[----:B------:R-:W-:-:S11]  /*2cc0*/  IMAD.U32 R11, RZ, RZ, UR10 ;  /* 0x0000000aff0b7e24 */ /* 0x000fd6000f8e00ff */
[----:B------:R-:W-:-:S05]  /*2cd0*/  VOTEU.ANY UP0, P0 ;  /* 0x00000000003f7886 */ /* 0x000fca0000000100 */
[----:B------:R-:W-:-:S04]  /*2ce0*/  @UP0 USEL UR6, UR9, 0x1, UP1 ;  /* 0x0000000109060887 */ /* 0x000fc80008800000 */
[----:B------:R-:W-:-:S06]  /*2cf0*/  @UP0 UIADD3 UR6, UR5, UR9, -UR6 ;  /* 0x0000000905060290 */ /* 0x000fcc000fffe806 */
[----:B------:R-:W-:-:S04]  /*2d00*/  IMAD.U32 R10, RZ, RZ, UR6 ;  /* 0x00000006ff0a7e24 */ /* 0x000fc8000f8e00ff */
[----:B------:R-:W-:-:S05]  /*2d10*/  @P0 IMAD.SHL.U32 R10, R10, 0x8, RZ ;  /* 0x000000080a0a0824 */ /* 0x000fca00078e00ff */
[----:B------:R-:W-:-:S04]  /*2d20*/  @P0 LOP3.LUT R10, R10, 0x18, RZ, 0xc0, !PT ;  /* 0x000000180a0a0812 */ /* 0x000fc800078ec0ff */
[----:B------:R-:W-:-:S04]  /*2d30*/  @P0 IADD3 R10, R11, 0x20, R10 ;  /* 0x000000200b0a0810 */ /* 0x000fc80007ffe00a */
[----:B------:R-:W-:-:S04]  /*2d40*/  @P0 PRMT R10, R5, 0x654, R10 ;  /* 0x00000654050a0816 */ /* 0x000fc8000000000a */
[----:B------:R0:W-:Y:S01]  /*2d50*/  @P0 SYNCS.ARRIVE.TRANS64.RED.A1T0 RZ, [R10+URZ], RZ ;  /* 0x000000ff0aff09a7 */ /* 0x0001e2000810043f */
[----:B------:R-:W-:-:S13]  /*2d60*/  ISETP.GT.U32.AND P0, PT, R4, 0x1, PT ;  /* 0x000000010400780c */ /* 0x000fda0003f04070 */
[----:B0-----:R-:W-:Y:S05]  /*2d70*/  @P0 BRA `(.L_x_33) ;  /* 0x0000000000040947 */ /* 0x001fea0003800000 */
[----:B------:R-:W-:Y:S01]  /*2d80*/  BPT.TRAP 0x1 ;  /* 0x000000040000795c */ /* 0x000fe20000300000 */
.L_x_33:
[----:B------:R-:W0:Y:S01]  /*2d90*/  LDC R26, c[0x0][0x288] ;  /* 0x0000a200ff1a7b82 */ /* 0x000e220000000800 */
[--C-:B------:R-:W-:Y:S01]  /*2da0*/  SHF.R.U32.HI R10, RZ, 0x2, R0.reuse ;  /* 0x00000002ff0a7819 */ /* 0x100fe20000011600 */
[----:B------:R-:W-:Y:S01]  /*2db0*/  IMAD R12, R12, 0x60, RZ ;  /* 0x000000600c0c7824 */ /* 0x000fe200078e02ff */
[----:B------:R-:W-:Y:S01]  /*2dc0*/  LOP3.LUT R24, R0, 0x60, RZ, 0xc0, !PT ;  /* 0x0000006000187812 */ /* 0x000fe200078ec0ff */
[----:B------:R-:W-:Y:S01]  /*2dd0*/  ULDC UR6, c[0x0][0x284] ;  /* 0x0000a10000067ab9 */ /* 0x000fe20000000800 */
[----:B------:R-:W-:Y:S01]  /*2de0*/  SHF.R.U32.HI R25, RZ, 0x7, R0 ;  /* 0x00000007ff197819 */ /* 0x000fe20000011600 */
[----:B------:R-:W-:Y:S01]  /*2df0*/  IMAD.WIDE R30, R13, 0x80, RZ ;  /* 0x000000800d1e7825 */ /* 0x000fe200078e02ff */
[----:B------:R-:W-:Y:S02]  /*2e00*/  LOP3.LUT R11, R10, 0x7, RZ, 0xc0, !PT ;  /* 0x000000070a0b7812 */ /* 0x000fe400078ec0ff */
[----:B------:R-:W-:Y:S02]  /*2e10*/  SHF.R.U32.HI R24, RZ, 0x1, R24 ;  /* 0x00000001ff187819 */ /* 0x000fe40000011618 */
[----:B------:R-:W-:-:S02]  /*2e20*/  LOP3.LUT R10, R25, 0x1, RZ, 0xc0, !PT ;  /* 0x00000001190a7812 */ /* 0x000fc400078ec0ff */
[----:B------:R-:W-:Y:S02]  /*2e30*/  IADD3 R27, RZ, -R24, -R11 ;  /* 0x80000018ff1b7210 */ /* 0x000fe40007ffe80b */
[----:B------:R-:W-:Y:S01]  /*2e40*/  LOP3.LUT R25, R0, 0x3, RZ, 0xc0, !PT ;  /* 0x0000000300197812 */ /* 0x000fe200078ec0ff */
[C---:B------:R-:W-:Y:S02]  /*2e50*/  IMAD.SHL.U32 R28, R10.reuse, 0x40, RZ ;  /* 0x000000400a1c7824 */ /* 0x040fe400078e00ff */
[----:B------:R-:W-:Y:S02]  /*2e60*/  IMAD R27, R10, -0x40, R27 ;  /* 0xffffffc00a1b7824 */ /* 0x000fe400078e021b */
[----:B------:R-:W-:Y:S01]  /*2e70*/  IMAD.SHL.U32 R10, R13, 0x80, RZ ;  /* 0x000000800d0a7824 */ /* 0x000fe200078e00ff */
[----:B------:R-:W-:Y:S01]  /*2e80*/  LOP3.LUT R11, R28, 0x40, R11, 0xe2, !PT ;  /* 0x000000401c0b7812 */ /* 0x000fe200078ee20b */
[----:B------:R-:W-:Y:S01]  /*2e90*/  IMAD.MOV.U32 R28, RZ, RZ, -0x1 ;  /* 0xffffffffff1c7424 */ /* 0x000fe200078e00ff */
[----:B0-----:R-:W-:Y:S01]  /*2ea0*/  ISETP.GE.AND P0, PT, R12, R26, PT ;  /* 0x0000001a0c00720c */ /* 0x001fe20003f06270 */
[----:B------:R-:W-:Y:S01]  /*2eb0*/  IMAD R29, R25, -0x2, R26 ;  /* 0xfffffffe191d7824 */ /* 0x000fe200078e021a */
[----:B------:R-:W-:Y:S01]  /*2ec0*/  IADD3 R34, -R10, UR6, R27 ;  /* 0x000000060a227c10 */ /* 0x000fe2000fffe11b */
[----:B------:R-:W-:Y:S01]  /*2ed0*/  IMAD.SHL.U32 R25, R0, 0x2, RZ ;  /* 0x0000000200197824 */ /* 0x000fe200078e00ff */
[----:B------:R-:W-:Y:S01]  /*2ee0*/  ISETP.GE.OR P0, PT, R10, UR6, P0 ;  /* 0x000000060a007c0c */ /* 0x000fe20008706670 */
[----:B------:R-:W-:Y:S01]  /*2ef0*/  IMAD.IADD R29, R29, 0x1, -R12 ;  /* 0x000000011d1d7824 */ /* 0x000fe200078e0a0c */
[----:B------:R-:W-:-:S02]  /*2f00*/  LOP3.LUT R35, R30, R11, R24, 0xfe, !PT ;  /* 0x0000000b1e237212 */ /* 0x000fc400078efe18 */
[----:B------:R-:W-:-:S09]  /*2f10*/  LOP3.LUT R24, R12, 0x6, R25, 0xf8, !PT ;  /* 0x000000060c187812 */ /* 0x000fd200078ef819 */
[----:B------:R-:W-:Y:S05]  /*2f20*/  @P0 BRA `(.L_x_35) ;  /* 0x0000003400800947 */ /* 0x000fea0003800000 */
[----:B------:R-:W0:Y:S01]  /*2f30*/  LDC.64 R32, c[0x0][0x5c8] ;  /* 0x00017200ff207b82 */ /* 0x000e220000000a00 */
[----:B------:R-:W-:Y:S01]  /*2f40*/  SHF.R.S32.HI R26, RZ, 0x1f, R7 ;  /* 0x0000001fff1a7819 */ /* 0x000fe20000011407 */
[----:B------:R-:W-:Y:S01]  /*2f50*/  ULDC.64 UR6, c[0x0][0x5d0] ;  /* 0x0001740000067ab9 */ /* 0x000fe20000000a00 */
[----:B------:R-:W-:Y:S01]  /*2f60*/  SHF.R.S32.HI R25, RZ, 0x1f, R24 ;  /* 0x0000001fff197819 */ /* 0x000fe20000011418 */
[----:B------:R-:W-:Y:S02]  /*2f70*/  BSSY B0, `(.L_x_35) ;  /* 0x000035b000007945 */ /* 0x000fe40003800000 */
[----:B------:R-:W-:-:S04]  /*2f80*/  IMAD R10, R26, UR6, RZ ;  /* 0x000000061a0a7c24 */ /* 0x000fc8000f8e02ff */
[C---:B------:R-:W-:Y:S02]  /*2f90*/  IMAD R13, R7.reuse, UR7, R10 ;  /* 0x00000007070d7c24 */ /* 0x040fe4000f8e020a */
[----:B------:R-:W-:Y:S01]  /*2fa0*/  IMAD.WIDE.U32 R10, R7, UR6, R24 ;  /* 0x00000006070a7c25 */ /* 0x000fe2000f8e0018 */
[----:B------:R-:W-:-:S03]  /*2fb0*/  ULDC.64 UR6, c[0x0][0x5c0] ;  /* 0x0001700000067ab9 */ /* 0x000fc60000000a00 */
[----:B------:R-:W-:Y:S02]  /*2fc0*/  IMAD.IADD R11, R11, 0x1, R13 ;  /* 0x000000010b0b7824 */ /* 0x000fe400078e020d */
[----:B0-----:R-:W-:-:S04]  /*2fd0*/  IMAD R12, R31, R32, RZ ;  /* 0x000000201f0c7224 */ /* 0x001fc800078e02ff */
[C---:B------:R-:W-:Y:S02]  /*2fe0*/  IMAD R27, R35.reuse, R33, R12 ;  /* 0x00000021231b7224 */ /* 0x040fe400078e020c */
[----:B------:R-:W-:-:S04]  /*2ff0*/  IMAD.WIDE.U32 R12, R35, R32, R10 ;  /* 0x00000020230c7225 */ /* 0x000fc800078e000a */
[----:B------:R-:W-:Y:S01]  /*3000*/  IMAD.IADD R13, R13, 0x1, R27 ;  /* 0x000000010d0d7824 */ /* 0x000fe200078e021b */
[----:B------:R-:W-:Y:S02]  /*3010*/  LEA R10, P0, R32, R12, 0x3 ;  /* 0x0000000c200a7211 */ /* 0x000fe400078018ff */
[----:B------:R-:W-:Y:S02]  /*3020*/  IADD3 R12, P1, R12, UR6, RZ ;  /* 0x000000060c0c7c10 */ /* 0x000fe4000ff3e0ff */
[----:B------:R-:W-:Y:S02]  /*3030*/  LEA.HI.X R11, R32, R13, R33, 0x3, P0 ;  /* 0x0000000d200b7211 */ /* 0x000fe400000f1c21 */
[----:B---3-5:R-:W-:Y:S02]  /*3040*/  FSETP.NEU.AND P0, PT, R9, RZ, PT ;  /* 0x000000ff0900720b */ /* 0x028fe40003f0d000 */
[----:B------:R-:W-:Y:S02]  /*3050*/  IADD3 R10, P3, R10, UR6, RZ ;  /* 0x000000060a0a7c10 */ /* 0x000fe4000ff7e0ff */
[----:B------:R-:W-:-:S02]  /*3060*/  IADD3.X R13, R13, UR7, RZ, P1, !PT ;  /* 0x000000070d0d7c10 */ /* 0x000fc40008ffe4ff */
[----:B------:R-:W-:-:S07]  /*3070*/  IADD3.X R11, R11, UR7, RZ, P3, !PT ;  /* 0x000000070b0b7c10 */ /* 0x000fce0009ffe4ff */
[----:B------:R-:W-:Y:S05]  /*3080*/  @!P0 BRA `(.L_x_36) ;  /* 0x00000028001c8947 */ /* 0x000fea0003800000 */
[----:B------:R-:W-:Y:S01]  /*3090*/  ULDC.64 UR6, c[0x0][0x5b8] ;  /* 0x00016e0000067ab9 */ /* 0x000fe20000000a00 */
[----:B------:R-:W-:Y:S01]  /*30a0*/  ISETP.GE.AND P0, PT, R34, 0x1, PT ;  /* 0x000000012200780c */ /* 0x000fe20003f06270 */
[----:B------:R-:W-:Y:S01]  /*30b0*/  IMAD R32, R26, UR6, RZ ;  /* 0x000000061a207c24 */ /* 0x000fe2000f8e02ff */
[----:B------:R-:W-:Y:S01]  /*30c0*/  ULDC.64 UR10, c[0x0][0x5a8] ;  /* 0x00016a00000a7ab9 */ /* 0x000fe20000000a00 */
[----:B------:R-:W-:Y:S01]  /*30d0*/  IMAD.WIDE.U32 R26, R7, UR6, R24 ;  /* 0x00000006071a7c25 */ /* 0x000fe2000f8e0018 */
[----:B------:R-:W-:Y:S01]  /*30e0*/  ISETP.LT.OR P4, PT, R29, 0x1, !P0 ;  /* 0x000000011d00780c */ /* 0x000fe20004781670 */
[----:B------:R-:W-:Y:S02]  /*30f0*/  BSSY B1, `(.L_x_37) ;  /* 0x000000c000017945 */ /* 0x000fe40003800000 */
[----:B------:R-:W-:Y:S01]  /*3100*/  IMAD R7, R7, UR7, R32 ;  /* 0x0000000707077c24 */ /* 0x000fe2000f8e0220 */
[----:B------:R-:W-:-:S03]  /*3110*/  ULDC.64 UR6, c[0x0][0x5b0] ;  /* 0x00016c0000067ab9 */ /* 0x000fc60000000a00 */
[----:B------:R-:W-:Y:S02]  /*3120*/  IMAD.IADD R27, R27, 0x1, R7 ;  /* 0x000000011b1b7824 */ /* 0x000fe400078e0207 */
[----:B------:R-:W-:Y:S02]  /*3130*/  IMAD R7, R31, UR6, RZ ;  /* 0x000000061f077c24 */ /* 0x000fe4000f8e02ff */
[----:B------:R-:W-:-:S04]  /*3140*/  IMAD.WIDE.U32 R24, R35, UR6, R26 ;  /* 0x0000000623187c25 */ /* 0x000fc8000f8e001a */
[----:B------:R-:W-:Y:S01]  /*3150*/  IMAD R7, R35, UR7, R7 ;  /* 0x0000000723077c24 */ /* 0x000fe2000f8e0207 */
[----:B------:R-:W-:-:S04]  /*3160*/  IADD3 R24, P1, R24, UR10, RZ ;  /* 0x0000000a18187c10 */ /* 0x000fc8000ff3e0ff */
[--C-:B------:R-:W-:Y:S02]  /*3170*/  IADD3.X R25, R25, UR11, R7.reuse, P1, !PT ;  /* 0x0000000b19197c10 */ /* 0x100fe40008ffe407 */
[----:B------:R-:W-:Y:S01]  /*3180*/  PRMT R7, RZ, 0x7610, R7 ;  /* 0x00007610ff077816 */ /* 0x000fe20000000007 */
[----:B------:R-:W-:Y:S06]  /*3190*/  @P4 BRA `(.L_x_38) ;  /* 0x0000000000044947 */ /* 0x000fec0003800000 */
[----:B------:R0:W5:Y:S02]  /*31a0*/  LDG.E.U8 R7, desc[UR20][R24.64] ;  /* 0x0000001418077981 */ /* 0x000164000c1e1100 */
.L_x_38:
[----:B------:R-:W-:Y:S05]  /*31b0*/  BSYNC B1 ;  /* 0x0000000000017941 */ /* 0x000fea0003800000 */
.L_x_37:
[----:B-----5:R-:W-:Y:S01]  /*31c0*/  LOP3.LUT R7, R7, 0xff, RZ, 0xc0, !PT ;  /* 0x000000ff07077812 */ /* 0x020fe200078ec0ff */
[----:B------:R-:W-:Y:S01]  /*31d0*/  BSSY B1, `(.L_x_39) ;  /* 0x000000b000017945 */ /* 0x000fe20003800000 */
[----:B------:R-:W-:Y:S02]  /*31e0*/  ISETP.LT.OR P3, PT, R29, 0x2, !P0 ;  /* 0x000000021d00780c */ /* 0x000fe40004761670 */
[----:B------:R-:W-:-:S05]  /*31f0*/  F2FP.F16.E4M3.UNPACK_B R7, R7 ;  /* 0x00000007ff07723e */ /* 0x000fca00020006ff */
[----:B------:R-:W-:Y:S01]  /*3200*/  HADD2.F32 R32, -RZ, R7.H0_H0 ;  /* 0x20000007ff207230 */ /* 0x000fe20000004100 */
[----:B------:R-:W-:-:S04]  /*3210*/  PRMT R7, RZ, 0x7610, R7 ;  /* 0x00007610ff077816 */ /* 0x000fc80000000007 */
[----:B------:R-:W-:-:S04]  /*3220*/  FMUL R32, R32, R9 ;  /* 0x0000000920207220 */ /* 0x000fc80000400000 */
[----:B--2---:R-:W-:-:S05]  /*3230*/  FFMA R32, R109, R8, R32 ;  /* 0x000000086d207223 */ /* 0x004fca0000000020 */
[----:B------:R-:W-:-:S05]  /*3240*/  F2FP.SATFINITE.E4M3.F32.PACK_AB_MERGE_C R33, RZ, R32, RZ ;  /* 0x00000020ff21723e */ /* 0x000fca00048070ff */
[----:B------:R1:W-:Y:S01]  /*3250*/  @!P4 STG.E.U8 desc[UR20][R12.64], R33 ;  /* 0x000000210c00c986 */ /* 0x0003e2000c101114 */
[----:B------:R-:W-:Y:S05]  /*3260*/  @P3 BRA `(.L_x_40) ;  /* 0x0000000000043947 */ /* 0x000fea0003800000 */
[----:B------:R2:W5:Y:S02]  /*3270*/  LDG.E.U8 R7, desc[UR20][R24.64+0x1] ;  /* 0x0000011418077981 */ /* 0x000564000c1e1100 */
.L_x_40:
[----:B------:R-:W-:Y:S05]  /*3280*/  BSYNC B1 ;  /* 0x0000000000017941 */ /* 0x000fea0003800000 */
.L_x_39:
[----:B-----5:R-:W-:Y:S01]  /*3290*/  LOP3.LUT R7, R7, 0xff, RZ, 0xc0, !PT ;  /* 0x000000ff07077812 */ /* 0x020fe200078ec0ff */
[----:B------:R-:W-:Y:S01]  /*32a0*/  BSSY B1, `(.L_x_41) ;  /* 0x0000013000017945 */ /* 0x000fe20003800000 */
[----:B-1----:R-:W-:Y:S02]  /*32b0*/  IADD3 R33, P1, R35, 0x8, RZ ;  /* 0x0000000823217810 */ /* 0x002fe40007f3e0ff */
[----:B------:R-:W-:-:S03]  /*32c0*/  F2FP.F16.E4M3.UNPACK_B R7, R7 ;  /* 0x00000007ff07723e */ /* 0x000fc600020006ff */
[----:B------:R-:W-:Y:S01]  /*32d0*/  IMAD.X R31, RZ, RZ, R31, P1 ;  /* 0x000000ffff1f7224 */ /* 0x000fe200008e061f */
[----:B------:R-:W-:Y:S01]  /*32e0*/  ISETP.GE.AND P1, PT, R34, 0x9, PT ;  /* 0x000000092200780c */ /* 0x000fe20003f26270 */
[----:B------:R-:W-:Y:S02]  /*32f0*/  HADD2.F32 R30, -RZ, R7.H0_H0 ;  /* 0x20000007ff1e7230 */ /* 0x000fe40000004100 */
[----:B------:R-:W-:Y:S01]  /*3300*/  IMAD.WIDE.U32 R26, R33, UR6, R26 ;  /* 0x00000006211a7c25 */ /* 0x000fe2000f8e001a */
[----:B------:R-:W-:-:S03]  /*3310*/  ISETP.LT.OR P5, PT, R29, 0x1, !P1 ;  /* 0x000000011d00780c */ /* 0x000fc60004fa1670 */
[----:B------:R-:W-:Y:S01]  /*3320*/  FMUL R7, R30, R9 ;  /* 0x000000091e077220 */ /* 0x000fe20000400000 */
[----:B------:R-:W-:Y:S01]  /*3330*/  IMAD R30, R31, UR6, RZ ;  /* 0x000000061f1e7c24 */ /* 0x000fe2000f8e02ff */
[----:B------:R-:W-:Y:S02]  /*3340*/  IADD3 R26, P4, R26, UR10, RZ ;  /* 0x0000000a1a1a7c10 */ /* 0x000fe4000ff9e0ff */
[----:B------:R-:W-:Y:S01]  /*3350*/  FFMA R7, R108, R8, R7 ;  /* 0x000000086c077223 */ /* 0x000fe20000000007 */
[----:B------:R-:W-:-:S04]  /*3360*/  IMAD R33, R33, UR7, R30 ;  /* 0x0000000721217c24 */ /* 0x000fc8000f8e021e */
[----:B------:R-:W-:Y:S02]  /*3370*/  F2FP.SATFINITE.E4M3.F32.PACK_AB_MERGE_C R31, RZ, R7, RZ ;  /* 0x00000007ff1f723e */ /* 0x000fe400048070ff */
[----:B------:R-:W-:Y:S02]  /*3380*/  IADD3.X R27, R27, UR11, R33, P4, !PT ;  /* 0x0000000b1b1b7c10 */ /* 0x000fe4000a7fe421 */
[----:B------:R-:W-:Y:S01]  /*3390*/  PRMT R7, RZ, 0x7610, R7 ;  /* 0x00007610ff077816 */ /* 0x000fe20000000007 */
[----:B------:R1:W-:Y:S01]  /*33a0*/  @!P3 STG.E.U8 desc[UR20][R12.64+0x1], R31 ;  /* 0x0000011f0c00b986 */ /* 0x0003e2000c101114 */
[----:B------:R-:W-:Y:S05]  /*33b0*/  @P5 BRA `(.L_x_42) ;  /* 0x0000000000045947 */ /* 0x000fea0003800000 */
[----:B------:R3:W5:Y:S02]  /*33c0*/  LDG.E.U8 R7, desc[UR20][R26.64] ;  /* 0x000000141a077981 */ /* 0x000764000c1e1100 */
.L_x_42:
[----:B------:R-:W-:Y:S05]  /*33d0*/  BSYNC B1 ;  /* 0x0000000000017941 */ /* 0x000fea0003800000 */
.L_x_41:
[----:B-----5:R-:W-:Y:S01]  /*33e0*/  LOP3.LUT R7, R7, 0xff, RZ, 0xc0, !PT ;  /* 0x000000ff07077812 */ /* 0x020fe200078ec0ff */
[----:B------:R-:W-:Y:S01]  /*33f0*/  BSSY B1, `(.L_x_43) ;  /* 0x000000b000017945 */ /* 0x000fe20003800000 */
[----:B------:R-:W-:Y:S02]  /*3400*/  ISETP.LT.OR P3, PT, R29, 0x2, !P1 ;  /* 0x000000021d00780c */ /* 0x000fe40004f61670 */
[----:B------:R-:W-:-:S05]  /*3410*/  F2FP.F16.E4M3.UNPACK_B R7, R7 ;  /* 0x00000007ff07723e */ /* 0x000fca00020006ff */
[----:B------:R-:W-:Y:S01]  /*3420*/  HADD2.F32 R30, -RZ, R7.H0_H0 ;  /* 0x20000007ff1e7230 */ /* 0x000fe20000004100 */
[----:B------:R-:W-:-:S04]  /*3430*/  PRMT R7, RZ, 0x7610, R7 ;  /* 0x00007610ff077816 */ /* 0x000fc80000000007 */
[----:B------:R-:W-:-:S04]  /*3440*/  FMUL R30, R30, R9 ;  /* 0x000000091e1e7220 */ /* 0x000fc80000400000 */
[----:B------:R-:W-:-:S05]  /*3450*/  FFMA R30, R107, R8, R30 ;  /* 0x000000086b1e7223 */ /* 0x000fca000000001e */
[----:B-1----:R-:W-:-:S05]  /*3460*/  F2FP.SATFINITE.E4M3.F32.PACK_AB_MERGE_C R31, RZ, R30, RZ ;  /* 0x0000001eff1f723e */ /* 0x002fca00048070ff */
[----:B------:R1:W-:Y:S01]  /*3470*/  @!P5 STG.E.U8 desc[UR20][R10.64], R31 ;  /* 0x0000001f0a00d986 */ /* 0x0003e2000c101114 */
[----:B------:R-:W-:Y:S05]  /*3480*/  @P3 BRA `(.L_x_44) ;  /* 0x0000000000043947 */ /* 0x000fea0003800000 */
[----:B------:R4:W5:Y:S02]  /*3490*/  LDG.E.U8 R7, desc[UR20][R26.64+0x1] ;  /* 0x000001141a077981 */ /* 0x000964000c1e1100 */
.L_x_44:
[----:B------:R-:W-:Y:S05]  /*34a0*/  BSYNC B1 ;  /* 0x0000000000017941 */ /* 0x000fea0003800000 */
.L_x_43:
[----:B-----5:R-:W-:Y:S01]  /*34b0*/  LOP3.LUT R7, R7, 0xff, RZ, 0xc0, !PT ;  /* 0x000000ff07077812 */ /* 0x020fe200078ec0ff */
[----:B------:R-:W-:Y:S01]  /*34c0*/  BSSY B1, `(.L_x_45) ;  /* 0x000000b000017945 */ /* 0x000fe20003800000 */
[----:B------:R-:W-:Y:S02]  /*34d0*/  ISETP.LT.OR P4, PT, R29, 0x9, !P0 ;  /* 0x000000091d00780c */ /* 0x000fe40004781670 */
[----:B------:R-:W-:-:S05]  /*34e0*/  F2FP.F16.E4M3.UNPACK_B R7, R7 ;  /* 0x00000007ff07723e */ /* 0x000fca00020006ff */
[----:B------:R-:W-:-:S05]  /*34f0*/  HADD2.F32 R30, -RZ, R7.H0_H0 ;  /* 0x20000007ff1e7230 */ /* 0x000fca0000004100 */
[----:B------:R-:W-:-:S04]  /*3500*/  FMUL R7, R30, R9 ;  /* 0x000000091e077220 */ /* 0x000fc80000400000 */
[----:B------:R-:W-:-:S05]  /*3510*/  FFMA R7, R106, R8, R7 ;  /* 0x000000086a077223 */ /* 0x000fca0000000007 */
[----:B-1----:R-:W-:Y:S02]  /*3520*/  F2FP.SATFINITE.E4M3.F32.PACK_AB_MERGE_C R31, RZ, R7, RZ ;  /* 0x00000007ff1f723e */ /* 0x002fe400048070ff */
[----:B------:R-:W-:-:S03]  /*3530*/  PRMT R7, RZ, 0x7610, R7 ;  /* 0x00007610ff077816 */ /* 0x000fc60000000007 */
[----:B------:R1:W-:Y:S01]  /*3540*/  @!P3 STG.E.U8 desc[UR20][R10.64+0x1], R31 ;  /* 0x0000011f0a00b986 */ /* 0x0003e2000c101114 */
[----:B------:R-:W-:Y:S05]  /*3550*/  @P4 BRA `(.L_x_46) ;  /* 0x0000000000044947 */ /* 0x000fea0003800000 */
[----:B------:R0:W5:Y:S02]  /*3560*/  LDG.E.U8 R7, desc[UR20][R24.64+0x8] ;  /* 0x0000081418077981 */ /* 0x000164000c1e1100 */
.L_x_46:
[----:B------:R-:W-:Y:S05]  /*3570*/  BSYNC B1 ;  /* 0x0000000000017941 */ /* 0x000fea0003800000 */
.L_x_45:
        /* <DEDUP_REMOVED lines=12> */
.L_x_48:
[----:B------:R-:W-:Y:S05]  /*3640*/  BSYNC B1 ;  /* 0x0000000000017941 */ /* 0x000fea0003800000 */
.L_x_47:
        /* <DEDUP_REMOVED lines=12> */
.L_x_50:
[----:B------:R-:W-:Y:S05]  /*3710*/  BSYNC B1 ;  /* 0x0000000000017941 */ /* 0x000fea0003800000 */
.L_x_49:
        /* <DEDUP_REMOVED lines=12> */
.L_x_52:
[----:B------:R-:W-:Y:S05]  /*37e0*/  BSYNC B1 ;  /* 0x0000000000017941 */ /* 0x000fea0003800000 */
.L_x_51:
        /* <DEDUP_REMOVED lines=12> */
.L_x_54:
[----:B------:R-:W-:Y:S05]  /*38b0*/  BSYNC B1 ;  /* 0x0000000000017941 */ /* 0x000fea0003800000 */
.L_x_53:
        /* <DEDUP_REMOVED lines=12> */
.L_x_56:
[----:B------:R-:W-:Y:S05]  /*3980*/  BSYNC B1 ;  /* 0x0000000000017941 */ /* 0x000fea0003800000 */
.L_x_55:
        /* <DEDUP_REMOVED lines=12> */
.L_x_58:
[----:B------:R-:W-:Y:S05]  /*3a50*/  BSYNC B1 ;  /* 0x0000000000017941 */ /* 0x000fea0003800000 */
.L_x_57:
        /* <DEDUP_REMOVED lines=12> */
.L_x_60:
[----:B------:R-:W-:Y:S05]  /*3b20*/  BSYNC B1 ;  /* 0x0000000000017941 */ /* 0x000fea0003800000 */
.L_x_59:
        /* <DEDUP_REMOVED lines=12> */
.L_x_62:
[----:B------:R-:W-:Y:S05]  /*3bf0*/  BSYNC B1 ;  /* 0x0000000000017941 */ /* 0x000fea0003800000 */
.L_x_61:
        /* <DEDUP_REMOVED lines=12> */
.L_x_64:
[----:B------:R-:W-:Y:S05]  /*3cc0*/  BSYNC B1 ;  /* 0x0000000000017941 */ /* 0x000fea0003800000 */
.L_x_63:
        /* <DEDUP_REMOVED lines=12> */
.L_x_66:
[----:B------:R-:W-:Y:S05]  /*3d90*/  BSYNC B1 ;  /* 0x0000000000017941 */ /* 0x000fea0003800000 */
.L_x_65:
        /* <DEDUP_REMOVED lines=12> */
.L_x_68:
[----:B------:R-:W-:Y:S05]  /*3e60*/  BSYNC B1 ;  /* 0x0000000000017941 */ /* 0x000fea0003800000 */
.L_x_67:
        /* <DEDUP_REMOVED lines=12> */
.L_x_70:
[----:B------:R-:W-:Y:S05]  /*3f30*/  BSYNC B1 ;  /* 0x0000000000017941 */ /* 0x000fea0003800000 */
.L_x_69:
        /* <DEDUP_REMOVED lines=12> */
.L_x_72:
[----:B------:R-:W-:Y:S05]  /*4000*/  BSYNC B1 ;  /* 0x0000000000017941 */ /* 0x000fea0003800000 */
.L_x_71:
        /* <DEDUP_REMOVED lines=12> */
.L_x_74:
[----:B------:R-:W-:Y:S05]  /*40d0*/  BSYNC B1 ;  /* 0x0000000000017941 */ /* 0x000fea0003800000 */
.L_x_73:
        /* <DEDUP_REMOVED lines=12> */
.L_x_76:
[----:B------:R-:W-:Y:S05]  /*41a0*/  BSYNC B1 ;  /* 0x0000000000017941 */ /* 0x000fea0003800000 */
.L_x_75:
        /* <DEDUP_REMOVED lines=12> */
.L_x_78:
[----:B------:R-:W-:Y:S05]  /*4270*/  BSYNC B1 ;  /* 0x0000000000017941 */ /* 0x000fea0003800000 */
.L_x_77:
        /* <DEDUP_REMOVED lines=12> */
.L_x_80:
[----:B------:R-:W-:Y:S05]  /*4340*/  BSYNC B1 ;  /* 0x0000000000017941 */ /* 0x000fea0003800000 */
.L_x_79:
        /* <DEDUP_REMOVED lines=12> */
.L_x_82:
[----:B------:R-:W-:Y:S05]  /*4410*/  BSYNC B1 ;  /* 0x0000000000017941 */ /* 0x000fea0003800000 */
.L_x_81:
        /* <DEDUP_REMOVED lines=12> */
.L_x_84:
[----:B------:R-:W-:Y:S05]  /*44e0*/  BSYNC B1 ;  /* 0x0000000000017941 */ /* 0x000fea0003800000 */
.L_x_83:
        /* <DEDUP_REMOVED lines=12> */
.L_x_86:
[----:B------:R-:W-:Y:S05]  /*45b0*/  BSYNC B1 ;  /* 0x0000000000017941 */ /* 0x000fea0003800000 */
.L_x_85:
        /* <DEDUP_REMOVED lines=12> */
.L_x_88:
[----:B------:R-:W-:Y:S05]  /*4680*/  BSYNC B1 ;  /* 0x0000000000017941 */ /* 0x000fea0003800000 */
.L_x_87:
        /* <DEDUP_REMOVED lines=12> */
.L_x_90:
[----:B------:R-:W-:Y:S05]  /*4750*/  BSYNC B1 ;  /* 0x0000000000017941 */ /* 0x000fea0003800000 */
.L_x_89:
        /* <DEDUP_REMOVED lines=12> */
.L_x_92:
[----:B------:R-:W-:Y:S05]  /*4820*/  BSYNC B1 ;  /* 0x0000000000017941 */ /* 0x000fea0003800000 */
.L_x_91:
        /* <DEDUP_REMOVED lines=12> */
.L_x_94:
[----:B------:R-:W-:Y:S05]  /*48f0*/  BSYNC B1 ;  /* 0x0000000000017941 */ /* 0x000fea0003800000 */
.L_x_93:
        /* <DEDUP_REMOVED lines=12> */
.L_x_96:
[----:B------:R-:W-:Y:S05]  /*49c0*/  BSYNC B1 ;  /* 0x0000000000017941 */ /* 0x000fea0003800000 */
.L_x_95:
        /* <DEDUP_REMOVED lines=12> */
.L_x_98:
[----:B------:R-:W-:Y:S05]  /*4a90*/  BSYNC B1 ;  /* 0x0000000000017941 */ /* 0x000fea0003800000 */
.L_x_97:
        /* <DEDUP_REMOVED lines=12> */
.L_x_100:
[----:B------:R-:W-:Y:S05]  /*4b60*/  BSYNC B1 ;  /* 0x0000000000017941 */ /* 0x000fea0003800000 */
.L_x_99:
        /* <DEDUP_REMOVED lines=12> */
.L_x_102:
[----:B------:R-:W-:Y:S05]  /*4c30*/  BSYNC B1 ;  /* 0x0000000000017941 */ /* 0x000fea0003800000 */
.L_x_101:
        /* <DEDUP_REMOVED lines=12> */
.L_x_104:
[----:B------:R-:W-:Y:S05]  /*4d00*/  BSYNC B1 ;  /* 0x0000000000017941 */ /* 0x000fea0003800000 */
.L_x_103:
        /* <DEDUP_REMOVED lines=12> */
.L_x_106:
[----:B------:R-:W-:Y:S05]  /*4dd0*/  BSYNC B1 ;  /* 0x0000000000017941 */ /* 0x000fea0003800000 */
.L_x_105:
        /* <DEDUP_REMOVED lines=12> */
.L_x_108:
[----:B------:R-:W-:Y:S05]  /*4ea0*/  BSYNC B1 ;  /* 0x0000000000017941 */ /* 0x000fea0003800000 */
.L_x_107:
        /* <DEDUP_REMOVED lines=12> */
.L_x_110:
[----:B------:R-:W-:Y:S05]  /*4f70*/  BSYNC B1 ;  /* 0x0000000000017941 */ /* 0x000fea0003800000 */
.L_x_109:
        /* <DEDUP_REMOVED lines=12> */
.L_x_112:
[----:B------:R-:W-:Y:S05]  /*5040*/  BSYNC B1 ;  /* 0x0000000000017941 */ /* 0x000fea0003800000 */
.L_x_111:
        /* <DEDUP_REMOVED lines=12> */
.L_x_114:
[----:B------:R-:W-:Y:S05]  /*5110*/  BSYNC B1 ;  /* 0x0000000000017941 */ /* 0x000fea0003800000 */
.L_x_113:
        /* <DEDUP_REMOVED lines=8> */
[----:B------:R-:W-:-:S05]  /*51a0*/  F2FP.SATFINITE.E4M3.F32.PACK_AB_MERGE_C R23, RZ, R30, RZ ;  /* 0x0000001eff17723e */ /* 0x000fca00048070ff */
[----:B------:R0:W-:Y:S01]  /*51b0*/  @!P4 STG.E.U8 desc[UR20][R10.64+0x48], R23 ;  /* 0x000048170a00c986 */ /* 0x0001e2000c101114 */
[----:B------:R-:W-:Y:S05]  /*51c0*/  @P3 BRA `(.L_x_116) ;  /* 0x0000000000043947 */ /* 0x000fea0003800000 */
[----:B------:R0:W5:Y:S02]  /*51d0*/  LDG.E.U8 R7, desc[UR20][R26.64+0x49] ;  /* 0x000049141a077981 */ /* 0x000164000c1e1100 */
.L_x_116:
[----:B------:R-:W-:Y:S05]  /*51e0*/  BSYNC B1 ;  /* 0x0000000000017941 */ /* 0x000fea0003800000 */
.L_x_115:
[----:B-----5:R-:W-:Y:S01]  /*51f0*/  LOP3.LUT R7, R7, 0xff, RZ, 0xc0, !PT ;  /* 0x000000ff07077812 */ /* 0x020fe200078ec0ff */
[----:B------:R-:W-:Y:S01]  /*5200*/  BSSY B1, `(.L_x_117) ;  /* 0x000000b000017945 */ /* 0x000fe20003800000 */
[----:B------:R-:W-:Y:S02]  /*5210*/  ISETP.LT.OR P4, PT, R29, 0x51, !P0 ;  /* 0x000000511d00780c */ /* 0x000fe40004781670 */
[----:B------:R-:W-:-:S05]  /*5220*/  F2FP.F16.E4M3.UNPACK_B R7, R7 ;  /* 0x00000007ff07723e */ /* 0x000fca00020006ff */
[----:B------:R-:W-:-:S05]  /*5230*/  HADD2.F32 R30, -RZ, R7.H0_H0 ;  /* 0x20000007ff1e7230 */ /* 0x000fca0000004100 */
[----:B------:R-:W-:-:S04]  /*5240*/  FMUL R7, R30, R9 ;  /* 0x000000091e077220 */ /* 0x000fc80000400000 */
[----:B------:R-:W-:-:S05]  /*5250*/  FFMA R7, R22, R8, R7 ;  /* 0x0000000816077223 */ /* 0x000fca0000000007 */
[----:B0-----:R-:W-:Y:S02]  /*5260*/  F2FP.SATFINITE.E4M3.F32.PACK_AB_MERGE_C R23, RZ, R7, RZ ;  /* 0x00000007ff17723e */ /* 0x001fe400048070ff */
[----:B------:R-:W-:-:S03]  /*5270*/  PRMT R7, RZ, 0x7610, R7 ;  /* 0x00007610ff077816 */ /* 0x000fc60000000007 */
[----:B------:R0:W-:Y:S01]  /*5280*/  @!P3 STG.E.U8 desc[UR20][R10.64+0x49], R23 ;  /* 0x000049170a00b986 */ /* 0x0001e2000c101114 */
[----:B------:R-:W-:Y:S05]  /*5290*/  @P4 BRA `(.L_x_118) ;  /* 0x0000000000044947 */ /* 0x000fea0003800000 */
[----:B------:R0:W5:Y:S02]  /*52a0*/  LDG.E.U8 R7, desc[UR20][R24.64+0x50] ;  /* 0x0000501418077981 */ /* 0x000164000c1e1100 */
.L_x_118:
[----:B------:R-:W-:Y:S05]  /*52b0*/  BSYNC B1 ;  /* 0x0000000000017941 */ /* 0x000fea0003800000 */
.L_x_117:
        /* <DEDUP_REMOVED lines=12> */
.L_x_120:
[----:B------:R-:W-:Y:S05]  /*5380*/  BSYNC B1 ;  /* 0x0000000000017941 */ /* 0x000fea0003800000 */
.L_x_119:
        /* <DEDUP_REMOVED lines=12> */
.L_x_122:
[----:B------:R-:W-:Y:S05]  /*5450*/  BSYNC B1 ;  /* 0x0000000000017941 */ /* 0x000fea0003800000 */
.L_x_121:
        /* <DEDUP_REMOVED lines=12> */
.L_x_124:
[----:B------:R-:W-:Y:S05]  /*5520*/  BSYNC B1 ;  /* 0x0000000000017941 */ /* 0x000fea0003800000 */
.L_x_123:
        /* <DEDUP_REMOVED lines=12> */
.L_x_126:
[----:B------:R-:W-:Y:S05]  /*55f0*/  BSYNC B1 ;  /* 0x0000000000017941 */ /* 0x000fea0003800000 */
.L_x_125:
        /* <DEDUP_REMOVED lines=12> */
.L_x_128:
[----:B------:R-:W-:Y:S05]  /*56c0*/  BSYNC B1 ;  /* 0x0000000000017941 */ /* 0x000fea0003800000 */
.L_x_127:
        /* <DEDUP_REMOVED lines=12> */
.L_x_130:
[----:B------:R-:W-:Y:S05]  /*5790*/  BSYNC B1 ;  /* 0x0000000000017941 */ /* 0x000fea0003800000 */
.L_x_129:
[----:B-----5:R-:W-:Y:S01]  /*57a0*/  LOP3.LUT R7, R7, 0xff, RZ, 0xc0, !PT ;  /* 0x000000ff07077812 */ /* 0x020fe200078ec0ff */
[----:B------:R-:W-:Y:S01]  /*57b0*/  BSSY B1, `(.L_x_131) ;  /* 0x000000b000017945 */ /* 0x000fe20003800000 */
[----:B------:R-:W-:Y:S02]  /*57c0*/  ISETP.LT.OR P1, PT, R29, 0x5a, !P1 ;  /* 0x0000005a1d00780c */ /* 0x000fe40004f21670 */
[----:B------:R-:W-:-:S05]  /*57d0*/  F2FP.F16.E4M3.UNPACK_B R7, R7 ;  /* 0x00000007ff07723e */ /* 0x000fca00020006ff */
[----:B01----:R-:W-:Y:S01]  /*57e0*/  HADD2.F32 R12, -RZ, R7.H0_H0 ;  /* 0x20000007ff0c7230 */ /* 0x003fe20000004100 */
[----:B------:R-:W-:-:S04]  /*57f0*/  PRMT R7, RZ, 0x7610, R7 ;  /* 0x00007610ff077816 */ /* 0x000fc80000000007 */
[----:B------:R-:W-:-:S04]  /*5800*/  FMUL R12, R12, R9 ;  /* 0x000000090c0c7220 */ /* 0x000fc80000400000 */
[----:B------:R-:W-:-:S05]  /*5810*/  FFMA R12, R15, R8, R12 ;  /* 0x000000080f0c7223 */ /* 0x000fca000000000c */
[----:B------:R-:W-:-:S05]  /*5820*/  F2FP.SATFINITE.E4M3.F32.PACK_AB_MERGE_C R13, RZ, R12, RZ ;  /* 0x0000000cff0d723e */ /* 0x000fca00048070ff */
[----:B------:R0:W-:Y:S01]  /*5830*/  @!P3 STG.E.U8 desc[UR20][R10.64+0x58], R13 ;  /* 0x0000580d0a00b986 */ /* 0x0001e2000c101114 */
[----:B------:R-:W-:Y:S05]  /*5840*/  @P1 BRA `(.L_x_132) ;  /* 0x0000000000041947 */ /* 0x000fea0003800000 */
[----:B------:R1:W5:Y:S02]  /*5850*/  LDG.E.U8 R7, desc[UR20][R26.64+0x59] ;  /* 0x000059141a077981 */ /* 0x000364000c1e1100 */
.L_x_132:
[----:B------:R-:W-:Y:S05]  /*5860*/  BSYNC B1 ;  /* 0x0000000000017941 */ /* 0x000fea0003800000 */
.L_x_131:
[----:B------:R-:W-:Y:S05]  /*5870*/  @P1 BRA `(.L_x_133) ;  /* 0x0000000c00281947 */ /* 0x000fea0003800000 */
[----:B-----5:R-:W-:-:S04]  /*5880*/  LOP3.LUT R7, R7, 0xff, RZ, 0xc0, !PT ;  /* 0x000000ff07077812 */ /* 0x020fc800078ec0ff */
[----:B------:R-:W-:-:S05]  /*5890*/  F2FP.F16.E4M3.UNPACK_B R7, R7 ;  /* 0x00000007ff07723e */ /* 0x000fca00020006ff */
[----:B------:R-:W-:-:S05]  /*58a0*/  HADD2.F32 R12, -RZ, R7.H0_H0 ;  /* 0x20000007ff0c7230 */ /* 0x000fca0000004100 */
[----:B------:R-:W-:-:S04]  /*58b0*/  FMUL R7, R12, R9 ;  /* 0x000000090c077220 */ /* 0x000fc80000400000 */
[----:B------:R-:W-:-:S05]  /*58c0*/  FFMA R7, R14, R8, R7 ;  /* 0x000000080e077223 */ /* 0x000fca0000000007 */
[----:B------:R-:W-:-:S05]  /*58d0*/  F2FP.SATFINITE.E4M3.F32.PACK_AB_MERGE_C R7, RZ, R7, RZ ;  /* 0x00000007ff07723e */ /* 0x000fca00048070ff */
[----:B------:R0:W-:Y:S01]  /*58e0*/  STG.E.U8 desc[UR20][R10.64+0x59], R7 ;  /* 0x000059070a007986 */ /* 0x0001e2000c101114 */
[----:B------:R-:W-:Y:S05]  /*58f0*/  BRA `(.L_x_133) ;  /* 0x0000000c00087947 */ /* 0x000fea0003800000 */
.L_x_36:
[----:B------:R-:W-:Y:S01]  /*5900*/  ISETP.GE.AND P1, PT, R34, 0x1, PT ;  /* 0x000000012200780c */ /* 0x000fe20003f26270 */
[-C--:B--2---:R-:W-:Y:S01]  /*5910*/  FMUL R109, R109, R8.reuse ;  /* 0x000000086d6d7220 */ /* 0x084fe20000400000 */
[-C--:B------:R-:W-:Y:S01]  /*5920*/  FMUL R108, R108, R8.reuse ;  /* 0x000000086c6c7220 */ /* 0x080fe20000400000 */
[----:B------:R-:W-:Y:S01]  /*5930*/  ISETP.GE.AND P0, PT, R34, 0x9, PT ;  /* 0x000000092200780c */ /* 0x000fe20003f06270 */
[-C--:B------:R-:W-:Y:S01]  /*5940*/  FMUL R107, R107, R8.reuse ;  /* 0x000000086b6b7220 */ /* 0x080fe20000400000 */
[C---:B------:R-:W-:Y:S01]  /*5950*/  ISETP.LT.OR P4, PT, R29.reuse, 0x1, !P1 ;  /* 0x000000011d00780c */ /* 0x040fe20004f81670 */
[-C--:B------:R-:W-:Y:S01]  /*5960*/  FMUL R106, R106, R8.reuse ;  /* 0x000000086a6a7220 */ /* 0x080fe20000400000 */
[----:B------:R-:W-:Y:S01]  /*5970*/  ISETP.LT.OR P5, PT, R29, 0x2, !P1 ;  /* 0x000000021d00780c */ /* 0x000fe20004fa1670 */
[-C--:B------:R-:W-:Y:S01]  /*5980*/  FMUL R105, R105, R8.reuse ;  /* 0x0000000869697220 */ /* 0x080fe20000400000 */
[----:B------:R-:W-:Y:S01]  /*5990*/  F2FP.SATFINITE.E4M3.F32.PACK_AB_MERGE_C R109, RZ, R109, RZ ;  /* 0x0000006dff6d723e */ /* 0x000fe200048070ff */
[----:B------:R-:W-:Y:S01]  /*59a0*/  FMUL R104, R104, R8 ;  /* 0x0000000868687220 */ /* 0x000fe20000400000 */
[----:B------:R-:W-:Y:S01]  /*59b0*/  F2FP.SATFINITE.E4M3.F32.PACK_AB_MERGE_C R7, RZ, R108, RZ ;  /* 0x0000006cff07723e */ /* 0x000fe200048070ff */
[-C--:B------:R-:W-:Y:S01]  /*59c0*/  FMUL R103, R103, R8.reuse ;  /* 0x0000000867677220 */ /* 0x080fe20000400000 */
[C---:B------:R-:W-:Y:S01]  /*59d0*/  ISETP.LT.OR P3, PT, R29.reuse, 0x1, !P0 ;  /* 0x000000011d00780c */ /* 0x040fe20004761670 */
[-C--:B------:R-:W-:Y:S01]  /*59e0*/  FMUL R102, R102, R8.reuse ;  /* 0x0000000866667220 */ /* 0x080fe20000400000 */
[----:B------:R-:W-:Y:S01]  /*59f0*/  ISETP.LT.OR P6, PT, R29, 0xa, !P1 ;  /* 0x0000000a1d00780c */ /* 0x000fe20004fc1670 */
[-C--:B------:R-:W-:Y:S01]  /*5a00*/  FMUL R101, R101, R8.reuse ;  /* 0x0000000865657220 */ /* 0x080fe20000400000 */
[----:B------:R-:W-:Y:S01]  /*5a10*/  F2FP.SATFINITE.E4M3.F32.PACK_AB_MERGE_C R107, RZ, R107, RZ ;  /* 0x0000006bff6b723e */ /* 0x000fe200048070ff */
[----:B------:R-:W-:Y:S01]  /*5a20*/  @!P4 STG.E.U8 desc[UR20][R12.64], R109 ;  /* 0x0000006d0c00c986 */ /* 0x000fe2000c101114 */
[C---:B------:R-:W-:Y:S01]  /*5a30*/  ISETP.LT.OR P4, PT, R29.reuse, 0x2, !P0 ;  /* 0x000000021d00780c */ /* 0x040fe20004781670 */
[----:B------:R-:W-:Y:S01]  /*5a40*/  FMUL R100, R100, R8 ;  /* 0x0000000864647220 */ /* 0x000fe20000400000 */
[----:B------:R-:W-:Y:S01]  /*5a50*/  F2FP.SATFINITE.E4M3.F32.PACK_AB_MERGE_C R25, RZ, R106, RZ ;  /* 0x0000006aff19723e */ /* 0x000fe200048070ff */
[----:B------:R0:W-:Y:S01]  /*5a60*/  @!P5 STG.E.U8 desc[UR20][R12.64+0x1], R7 ;  /* 0x000001070c00d986 */ /* 0x0001e2000c101114 */
[----:B------:R-:W-:Y:S01]  /*5a70*/  ISETP.LT.OR P5, PT, R29, 0x9, !P1 ;  /* 0x000000091d00780c */ /* 0x000fe20004fa1670 */
[-C--:B------:R-:W-:Y:S01]  /*5a80*/  FMUL R99, R99, R8.reuse ;  /* 0x0000000863637220 */ /* 0x080fe20000400000 */
[----:B------:R-:W-:Y:S01]  /*5a90*/  F2FP.SATFINITE.E4M3.F32.PACK_AB_MERGE_C R105, RZ, R105, RZ ;  /* 0x00000069ff69723e */ /* 0x000fe200048070ff */
[----:B------:R-:W-:Y:S01]  /*5aa0*/  @!P3 STG.E.U8 desc[UR20][R10.64], R107 ;  /* 0x0000006b0a00b986 */ /* 0x000fe2000c101114 */
[----:B------:R-:W-:Y:S01]  /*5ab0*/  ISETP.LT.OR P3, PT, R29, 0x9, !P0 ;  /* 0x000000091d00780c */ /* 0x000fe20004761670 */
[-C--:B------:R-:W-:Y:S01]  /*5ac0*/  FMUL R98, R98, R8.reuse ;  /* 0x0000000862627220 */ /* 0x080fe20000400000 */
[----:B------:R-:W-:Y:S01]  /*5ad0*/  F2FP.SATFINITE.E4M3.F32.PACK_AB_MERGE_C R103, RZ, R103, RZ ;  /* 0x00000067ff67723e */ /* 0x000fe200048070ff */
[-C--:B------:R-:W-:Y:S01]  /*5ae0*/  FMUL R97, R97, R8.reuse ;  /* 0x0000000861617220 */ /* 0x080fe20000400000 */
[----:B------:R-:W-:Y:S01]  /*5af0*/  F2FP.SATFINITE.E4M3.F32.PACK_AB_MERGE_C R101, RZ, R101, RZ ;  /* 0x00000065ff65723e */ /* 0x000fe200048070ff */
[----:B------:R1:W-:Y:S01]  /*5b00*/  @!P4 STG.E.U8 desc[UR20][R10.64+0x1], R25 ;  /* 0x000001190a00c986 */ /* 0x0003e2000c101114 */
[C---:B------:R-:W-:Y:S01]  /*5b10*/  ISETP.LT.OR P4, PT, R29.reuse, 0xa, !P0 ;  /* 0x0000000a1d00780c */ /* 0x040fe20004781670 */
[----:B------:R-:W-:Y:S01]  /*5b20*/  FMUL R96, R96, R8 ;  /* 0x0000000860607220 */ /* 0x000fe20000400000 */
[----:B0-----:R-:W-:Y:S01]  /*5b30*/  F2FP.SATFINITE.E4M3.F32.PACK_AB_MERGE_C R7, RZ, R104, RZ ;  /* 0x00000068ff07723e */ /* 0x001fe200048070ff */
[----:B------:R-:W-:Y:S01]  /*5b40*/  @!P5 STG.E.U8 desc[UR20][R12.64+0x8], R105 ;  /* 0x000008690c00d986 */ /* 0x000fe2000c101114 */
[----:B------:R-:W-:Y:S01]  /*5b50*/  ISETP.LT.OR P5, PT, R29, 0x11, !P1 ;  /* 0x000000111d00780c */ /* 0x000fe20004fa1670 */
[-C--:B------:R-:W-:Y:S01]  /*5b60*/  FMUL R95, R95, R8.reuse ;  /* 0x000000085f5f7220 */ /* 0x080fe20000400000 */
[----:B------:R-:W-:Y:S01]  /*5b70*/  F2FP.SATFINITE.E4M3.F32.PACK_AB_MERGE_C R99, RZ, R99, RZ ;  /* 0x00000063ff63723e */ /* 0x000fe200048070ff */
[----:B------:R0:W-:Y:S01]  /*5b80*/  @!P6 STG.E.U8 desc[UR20][R12.64+0x9], R7 ;  /* 0x000009070c00e986 */ /* 0x0001e2000c101114 */
[----:B------:R-:W-:Y:S01]  /*5b90*/  ISETP.LT.OR P6, PT, R29, 0x12, !P1 ;  /* 0x000000121d00780c */ /* 0x000fe20004fc1670 */
[----:B------:R-:W-:Y:S01]  /*5ba0*/  FMUL R94, R94, R8 ;  /* 0x000000085e5e7220 */ /* 0x000fe20000400000 */
[----:B------:R-:W-:Y:S01]  /*5bb0*/  F2FP.SATFINITE.E4M3.F32.PACK_AB_MERGE_C R97, RZ, R97, RZ ;  /* 0x00000061ff61723e */ /* 0x000fe200048070ff */
[----:B------:R-:W-:Y:S01]  /*5bc0*/  @!P3 STG.E.U8 desc[UR20][R10.64+0x8], R103 ;  /* 0x000008670a00b986 */ /* 0x000fe2000c101114 */
[----:B-1----:R-:W-:Y:S01]  /*5bd0*/  F2FP.SATFINITE.E4M3.F32.PACK_AB_MERGE_C R25, RZ, R102, RZ ;  /* 0x00000066ff19723e */ /* 0x002fe200048070ff */
[-C--:B------:R-:W-:Y:S01]  /*5be0*/  FMUL R93, R93, R8.reuse ;  /* 0x000000085d5d7220 */ /* 0x080fe20000400000 */
[C---:B------:R-:W-:Y:S01]  /*5bf0*/  ISETP.LT.OR P3, PT, R29.reuse, 0x11, !P0 ;  /* 0x000000111d00780c */ /* 0x040fe20004761670 */
[-C--:B------:R-:W-:Y:S01]  /*5c00*/  FMUL R92, R92, R8.reuse ;  /* 0x000000085c5c7220 */ /* 0x080fe20000400000 */
[----:B------:R-:W-:Y:S01]  /*5c10*/  F2FP.SATFINITE.E4M3.F32.PACK_AB_MERGE_C R95, RZ, R95, RZ ;  /* 0x0000005fff5f723e */ /* 0x000fe200048070ff */
[----:B------:R1:W-:Y:S01]  /*5c20*/  @!P4 STG.E.U8 desc[UR20][R10.64+0x9], R25 ;  /* 0x000009190a00c986 */ /* 0x0003e2000c101114 */
[----:B------:R-:W-:Y:S01]  /*5c30*/  ISETP.LT.OR P4, PT, R29, 0x12, !P0 ;  /* 0x000000121d00780c */ /* 0x000fe20004781670 */
[----:B------:R-:W-:Y:S01]  /*5c40*/  FMUL R91, R91, R8 ;  /* 0x000000085b5b7220 */ /* 0x000fe20000400000 */
[----:B0-----:R-:W-:Y:S01]  /*5c50*/  F2FP.SATFINITE.E4M3.F32.PACK_AB_MERGE_C R7, RZ, R100, RZ ;  /* 0x00000064ff07723e */ /* 0x001fe200048070ff */
[----:B------:R-:W-:Y:S01]  /*5c60*/  @!P5 STG.E.U8 desc[UR20][R12.64+0x10], R101 ;  /* 0x000010650c00d986 */ /* 0x000fe2000c101114 */
[C---:B------:R-:W-:Y:S01]  /*5c70*/  ISETP.LT.OR P5, PT, R29.reuse, 0x19, !P1 ;  /* 0x000000191d00780c */ /* 0x040fe20004fa1670 */
[-C--:B------:R-:W-:Y:S01]  /*5c80*/  FMUL R90, R90, R8.reuse ;  /* 0x000000085a5a7220 */ /* 0x080fe20000400000 */
[----:B------:R-:W-:Y:S01]  /*5c90*/  F2FP.SATFINITE.E4M3.F32.PACK_AB_MERGE_C R93, RZ, R93, RZ ;  /* 0x0000005dff5d723e */ /* 0x000fe200048070ff */
[----:B------:R0:W-:Y:S01]  /*5ca0*/  @!P6 STG.E.U8 desc[UR20][R12.64+0x11], R7 ;  /* 0x000011070c00e986 */ /* 0x0001e2000c101114 */
[----:B------:R-:W-:Y:S01]  /*5cb0*/  ISETP.LT.OR P6, PT, R29, 0x1a, !P1 ;  /* 0x0000001a1d00780c */ /* 0x000fe20004fc1670 */
[-C--:B------:R-:W-:Y:S01]  /*5cc0*/  FMUL R89, R89, R8.reuse ;  /* 0x0000000859597220 */ /* 0x080fe20000400000 */
[----:B------:R-:W-:Y:S01]  /*5cd0*/  FMUL R88, R88, R8 ;  /* 0x0000000858587220 */ /* 0x000fe20000400000 */
[----:B-1----:R-:W-:Y:S01]  /*5ce0*/  F2FP.SATFINITE.E4M3.F32.PACK_AB_MERGE_C R25, RZ, R98, RZ ;  /* 0x00000062ff19723e */ /* 0x002fe200048070ff */
[----:B------:R-:W-:Y:S01]  /*5cf0*/  @!P3 STG.E.U8 desc[UR20][R10.64+0x10], R99 ;  /* 0x000010630a00b986 */ /* 0x000fe2000c101114 */
[----:B------:R-:W-:Y:S01]  /*5d00*/  ISETP.LT.OR P3, PT, R29, 0x19, !P0 ;  /* 0x000000191d00780c */ /* 0x000fe20004761670 */
        /* <DEDUP_REMOVED lines=35> */
[----:B------:R-:W-:Y:S01]  /*5f40*/  ISETP.LT.OR P3, PT, R29, 0x29, !P0 ;  /* 0x000000291d00780c */ /* 0x000fe20004761670 */
[-C--:B------:R-:W-:Y:S01]  /*5f50*/  FMUL R77, R77, R8.reuse ;  /* 0x000000084d4d7220 */ /* 0x080fe20000400000 */
[-C--:B------:R-:W-:Y:S01]  /*5f60*/  FMUL R76, R76, R8.reuse ;  /* 0x000000084c4c7220 */ /* 0x080fe20000400000 */
        /* <DEDUP_REMOVED lines=41> */
[----:B------:R-:W-:Y:S01]  /*6200*/  ISETP.LT.OR P5, PT, R29, 0x41, !P1 ;  /* 0x000000411d00780c */ /* 0x000fe20004fa1670 */
[-C--:B------:R-:W-:Y:S01]  /*6210*/  FMUL R16, R16, R8.reuse ;  /* 0x0000000810107220 */ /* 0x080fe20000400000 */
[-C--:B------:R-:W-:Y:S01]  /*6220*/  FMUL R15, R15, R8.reuse ;  /* 0x000000080f0f7220 */ /* 0x080fe20000400000 */
[----:B------:R0:W-:Y:S01]  /*6230*/  @!P6 STG.E.U8 desc[UR20][R12.64+0x39], R7 ;  /* 0x000039070c00e986 */ /* 0x0001e2000c101114 */
[----:B------:R-:W-:Y:S01]  /*6240*/  ISETP.LT.OR P6, PT, R29, 0x42, !P1 ;  /* 0x000000421d00780c */ /* 0x000fe20004fc1670 */
[----:B------:R-:W-:Y:S01]  /*6250*/  FMUL R14, R14, R8 ;  /* 0x000000080e0e7220 */ /* 0x000fe20000400000 */
[----:B------:R-:W-:Y:S01]  /*6260*/  F2FP.SATFINITE.E4M3.F32.PACK_AB_MERGE_C R19, RZ, R19, RZ ;  /* 0x00000013ff13723e */ /* 0x000fe200048070ff */
[----:B------:R-:W-:Y:S01]  /*6270*/  @!P3 STG.E.U8 desc[UR20][R10.64+0x38], R79 ;  /* 0x0000384f0a00b986 */ /* 0x000fe2000c101114 */
[----:B-1----:R-:W-:-:S02]  /*6280*/  F2FP.SATFINITE.E4M3.F32.PACK_AB_MERGE_C R25, RZ, R78, RZ ;  /* 0x0000004eff19723e */ /* 0x002fc400048070ff */
[C---:B------:R-:W-:Y:S02]  /*6290*/  ISETP.LT.OR P3, PT, R29.reuse, 0x41, !P0 ;  /* 0x000000411d00780c */ /* 0x040fe40004761670 */
[----:B------:R-:W-:Y:S01]  /*62a0*/  F2FP.SATFINITE.E4M3.F32.PACK_AB_MERGE_C R17, RZ, R17, RZ ;  /* 0x00000011ff11723e */ /* 0x000fe200048070ff */
[----:B------:R1:W-:Y:S01]  /*62b0*/  @!P4 STG.E.U8 desc[UR20][R10.64+0x39], R25 ;  /* 0x000039190a00c986 */ /* 0x0003e2000c101114 */
[C---:B------:R-:W-:Y:S02]  /*62c0*/  ISETP.LT.OR P4, PT, R29.reuse, 0x42, !P0 ;  /* 0x000000421d00780c */ /* 0x040fe40004781670 */
[----:B0-----:R-:W-:Y:S01]  /*62d0*/  F2FP.SATFINITE.E4M3.F32.PACK_AB_MERGE_C R7, RZ, R76, RZ ;  /* 0x0000004cff07723e */ /* 0x001fe200048070ff */
[----:B------:R-:W-:Y:S01]  /*62e0*/  @!P5 STG.E.U8 desc[UR20][R12.64+0x40], R77 ;  /* 0x0000404d0c00d986 */ /* 0x000fe2000c101114 */
[C---:B------:R-:W-:Y:S02]  /*62f0*/  ISETP.LT.OR P5, PT, R29.reuse, 0x49, !P1 ;  /* 0x000000491d00780c */ /* 0x040fe40004fa1670 */
[----:B------:R-:W-:Y:S01]  /*6300*/  F2FP.SATFINITE.E4M3.F32.PACK_AB_MERGE_C R15, RZ, R15, RZ ;  /* 0x0000000fff0f723e */ /* 0x000fe200048070ff */
[----:B------:R0:W-:Y:S01]  /*6310*/  @!P6 STG.E.U8 desc[UR20][R12.64+0x41], R7 ;  /* 0x000041070c00e986 */ /* 0x0001e2000c101114 */
[----:B------:R-:W-:-:S02]  /*6320*/  ISETP.LT.OR P6, PT, R29, 0x4a, !P1 ;  /* 0x0000004a1d00780c */ /* 0x000fc40004fc1670 */
[----:B-1----:R-:W-:Y:S01]  /*6330*/  F2FP.SATFINITE.E4M3.F32.PACK_AB_MERGE_C R25, RZ, R74, RZ ;  /* 0x0000004aff19723e */ /* 0x002fe200048070ff */
[----:B------:R-:W-:Y:S01]  /*6340*/  @!P3 STG.E.U8 desc[UR20][R10.64+0x40], R75 ;  /* 0x0000404b0a00b986 */ /* 0x000fe2000c101114 */
[----:B------:R-:W-:-:S03]  /*6350*/  ISETP.LT.OR P3, PT, R29, 0x49, !P0 ;  /* 0x000000491d00780c */ /* 0x000fc60004761670 */
[----:B------:R1:W-:Y:S01]  /*6360*/  @!P4 STG.E.U8 desc[UR20][R10.64+0x41], R25 ;  /* 0x000041190a00c986 */ /* 0x0003e2000c101114 */
[C---:B------:R-:W-:Y:S02]  /*6370*/  ISETP.LT.OR P4, PT, R29.reuse, 0x4a, !P0 ;  /* 0x0000004a1d00780c */ /* 0x040fe40004781670 */
[----:B0-----:R-:W-:Y:S01]  /*6380*/  F2FP.SATFINITE.E4M3.F32.PACK_AB_MERGE_C R7, RZ, R72, RZ ;  /* 0x00000048ff07723e */ /* 0x001fe200048070ff */
[----:B------:R-:W-:Y:S01]  /*6390*/  @!P5 STG.E.U8 desc[UR20][R12.64+0x48], R73 ;  /* 0x000048490c00d986 */ /* 0x000fe2000c101114 */
[----:B------:R-:W-:-:S03]  /*63a0*/  ISETP.LT.OR P5, PT, R29, 0x51, !P1 ;  /* 0x000000511d00780c */ /* 0x000fc60004fa1670 */
[----:B------:R0:W-:Y:S01]  /*63b0*/  @!P6 STG.E.U8 desc[UR20][R12.64+0x49], R7 ;  /* 0x000049070c00e986 */ /* 0x0001e2000c101114 */
[C---:B------:R-:W-:Y:S02]  /*63c0*/  ISETP.LT.OR P6, PT, R29.reuse, 0x52, !P1 ;  /* 0x000000521d00780c */ /* 0x040fe40004fc1670 */
[----:B-1----:R-:W-:Y:S01]  /*63d0*/  F2FP.SATFINITE.E4M3.F32.PACK_AB_MERGE_C R25, RZ, R22, RZ ;  /* 0x00000016ff19723e */ /* 0x002fe200048070ff */
[----:B------:R1:W-:Y:S01]  /*63e0*/  @!P3 STG.E.U8 desc[UR20][R10.64+0x48], R23 ;  /* 0x000048170a00b986 */ /* 0x0003e2000c101114 */
[----:B------:R-:W-:-:S03]  /*63f0*/  ISETP.LT.OR P3, PT, R29, 0x51, !P0 ;  /* 0x000000511d00780c */ /* 0x000fc60004761670 */
[----:B------:R-:W-:Y:S01]  /*6400*/  @!P4 STG.E.U8 desc[UR20][R10.64+0x49], R25 ;  /* 0x000049190a00c986 */ /* 0x000fe2000c101114 */
[C---:B------:R-:W-:Y:S02]  /*6410*/  ISETP.LT.OR P4, PT, R29.reuse, 0x59, !P1 ;  /* 0x000000591d00780c */ /* 0x040fe40004f81670 */
[----:B0-----:R-:W-:Y:S01]  /*6420*/  F2FP.SATFINITE.E4M3.F32.PACK_AB_MERGE_C R7, RZ, R20, RZ ;  /* 0x00000014ff07723e */ /* 0x001fe200048070ff */
[----:B------:R0:W-:Y:S01]  /*6430*/  @!P5 STG.E.U8 desc[UR20][R12.64+0x50], R21 ;  /* 0x000050150c00d986 */ /* 0x0001e2000c101114 */
[C---:B------:R-:W-:Y:S02]  /*6440*/  ISETP.LT.OR P5, PT, R29.reuse, 0x52, !P0 ;  /* 0x000000521d00780c */ /* 0x040fe400047a1670 */
[C---:B------:R-:W-:Y:S01]  /*6450*/  ISETP.LT.OR P1, PT, R29.reuse, 0x5a, !P1 ;  /* 0x0000005a1d00780c */ /* 0x040fe20004f21670 */
[----:B------:R2:W-:Y:S01]  /*6460*/  @!P6 STG.E.U8 desc[UR20][R12.64+0x51], R7 ;  /* 0x000051070c00e986 */ /* 0x0005e2000c101114 */
[C---:B------:R-:W-:Y:S02]  /*6470*/  ISETP.LT.OR P6, PT, R29.reuse, 0x59, !P0 ;  /* 0x000000591d00780c */ /* 0x040fe400047c1670 */
[----:B------:R-:W-:Y:S01]  /*6480*/  ISETP.LT.OR P0, PT, R29, 0x5a, !P0 ;  /* 0x0000005a1d00780c */ /* 0x000fe20004701670 */
[----:B------:R3:W-:Y:S01]  /*6490*/  @!P3 STG.E.U8 desc[UR20][R10.64+0x50], R19 ;  /* 0x000050130a00b986 */ /* 0x0007e2000c101114 */
[----:B-1----:R-:W-:-:S02]  /*64a0*/  F2FP.SATFINITE.E4M3.F32.PACK_AB_MERGE_C R23, RZ, R14, RZ ;  /* 0x0000000eff17723e */ /* 0x002fc400048070ff */
[----:B0-----:R-:W-:Y:S02]  /*64b0*/  F2FP.SATFINITE.E4M3.F32.PACK_AB_MERGE_C R21, RZ, R16, RZ ;  /* 0x00000010ff15723e */ /* 0x001fe400048070ff */
[----:B--2---:R-:W-:-:S05]  /*64c0*/  F2FP.SATFINITE.E4M3.F32.PACK_AB_MERGE_C R7, RZ, R18, RZ ;  /* 0x00000012ff07723e */ /* 0x004fca00048070ff */
[----:B------:R3:W-:Y:S04]  /*64d0*/  @!P5 STG.E.U8 desc[UR20][R10.64+0x51], R7 ;  /* 0x000051070a00d986 */ /* 0x0007e8000c101114 */
[----:B------:R3:W-:Y:S04]  /*64e0*/  @!P4 STG.E.U8 desc[UR20][R12.64+0x58], R17 ;  /* 0x000058110c00c986 */ /* 0x0007e8000c101114 */
[----:B------:R3:W-:Y:S04]  /*64f0*/  @!P1 STG.E.U8 desc[UR20][R12.64+0x59], R21 ;  /* 0x000059150c009986 */ /* 0x0007e8000c101114 */
[----:B------:R3:W-:Y:S04]  /*6500*/  @!P6 STG.E.U8 desc[UR20][R10.64+0x58], R15 ;  /* 0x0000580f0a00e986 */ /* 0x0007e8000c101114 */
[----:B------:R3:W-:Y:S02]  /*6510*/  @!P0 STG.E.U8 desc[UR20][R10.64+0x59], R23 ;  /* 0x000059170a008986 */ /* 0x0007e4000c101114 */
.L_x_133:
[----:B------:R-:W-:Y:S05]  /*6520*/  BSYNC B0 ;  /* 0x0000000000007941 */ /* 0x000fea0003800000 */
.L_x_35:
[----:B------:R-:W-:Y:S01]  /*6530*/  ULDC UR6, c[0x0][0xc] ;  /* 0x0000030000067ab9 */ /* 0x000fe20000000800 */
[----:B------:R-:W-:Y:S01]  /*6540*/  ULDC UR7, c[0x0][0x10] ;  /* 0x0000040000077ab9 */ /* 0x000fe20000000800 */
[----:B0--3-5:R-:W0:Y:S01]  /*6550*/  LDC R7, c[0x0][0x14] ;  /* 0x00000500ff077b82 */ /* 0x029e220000000800 */
[----:B------:R-:W-:Y:S01]  /*6560*/  UIMAD.WIDE.U32 UR6, UR6, UR7, URZ ;  /* 0x00000007060672a5 */ /* 0x000fe2000f8e003f */
[----:B------:R-:W-:Y:S01]  /*6570*/  PRMT R10, RZ, 0x7610, R10 ;  /* 0x00007610ff0a7816 */ /* 0x000fe2000000000a */
[----:B------:R-:W-:-:S04]  /*6580*/  IMAD.MOV.U32 R12, RZ, RZ, -0x1 ;  /* 0xffffffffff0c7424 */ /* 0x000fc800078e00ff */
[----:B0-----:R-:W-:-:S04]  /*6590*/  IMAD.WIDE.U32 R2, R7, UR6, R2 ;  /* 0x0000000607027c25 */ /* 0x001fc8000f8e0002 */
[----:B------:R-:W-:Y:S01]  /*65a0*/  IMAD R7, R7, UR7, RZ ;  /* 0x0000000707077c24 */ /* 0x000fe2000f8e02ff */
[----:B------:R-:W-:Y:S02]  /*65b0*/  ULDC.64 UR6, c[0x0][0x650] ;  /* 0x0001940000067ab9 */ /* 0x000fe40000000a00 */
[----:B------:R-:W-:Y:S01]  /*65c0*/  ISETP.GE.U32.AND P0, PT, R2, UR6, PT ;  /* 0x0000000602007c0c */ /* 0x000fe2000bf06070 */
[----:B------:R-:W-:Y:S02]  /*65d0*/  IMAD.IADD R3, R3, 0x1, R7 ;  /* 0x0000000103037824 */ /* 0x000fe400078e0207 */
[----:B------:R-:W-:-:S03]  /*65e0*/  IMAD.MOV.U32 R7, RZ, RZ, -0x1 ;  /* 0xffffffffff077424 */ /* 0x000fc600078e00ff */
[----:B------:R-:W-:-:S13]  /*65f0*/  ISETP.GE.U32.AND.EX P0, PT, R3, UR7, PT, P0 ;  /* 0x0000000703007c0c */ /* 0x000fda000bf06100 */
[----:B------:R-:W-:Y:S05]  /*6600*/  @P0 BRA `(.L_x_134) ;  /* 0x0000000400600947 */ /* 0x000fea0003800000 */
[----:B------:R-:W0:Y:S01]  /*6610*/  S2R R22, SR_CTAID.X ;  /* 0x0000000000167919 */ /* 0x000e220000002500 */
[----:B------:R-:W3:Y:S01]  /*6620*/  LDC.64 R16, c[0x0][0x628] ;  /* 0x00018a00ff107b82 */ /* 0x000ee20000000a00 */
[----:B------:R-:W-:Y:S01]  /*6630*/  ULDC UR6, c[0x0][0x150] ;  /* 0x0000540000067ab9 */ /* 0x000fe20000000800 */
[----:B------:R-:W-:Y:S01]  /*6640*/  IMAD.MOV.U32 R14, RZ, RZ, R2 ;  /* 0x000000ffff0e7224 */ /* 0x000fe200078e0002 */
[----:B--2---:R-:W2:Y:S01]  /*6650*/  S2R R24, SR_CTAID.Y ;  /* 0x0000000000187919 */ /* 0x004ea20000002600 */
[----:B------:R-:W-:-:S04]  /*6660*/  IMAD.MOV.U32 R15, RZ, RZ, R3 ;  /* 0x000000ffff0f7224 */ /* 0x000fc800078e0003 */
[----:B------:R-:W1:Y:S08]  /*6670*/  LDC R25, c[0x0][0x144] ;  /* 0x00005100ff197b82 */ /* 0x000e700000000800 */
[----:B------:R-:W1:Y:S08]  /*6680*/  LDC R18, c[0x0][0x630] ;  /* 0x00018c00ff127b82 */ /* 0x000e700000000800 */
[----:B------:R-:W1:Y:S01]  /*6690*/  LDC.64 R20, c[0x0][0x620] ;  /* 0x00018800ff147b82 */ /* 0x000e620000000a00 */
[----:B---3--:R-:W-:-:S04]  /*66a0*/  ISETP.NE.U32.AND P0, PT, R16, RZ, PT ;  /* 0x000000ff1000720c */ /* 0x008fc80003f05070 */
[----:B------:R-:W-:Y:S02]  /*66b0*/  ISETP.NE.AND.EX P0, PT, R17, RZ, PT, P0 ;  /* 0x000000ff1100720c */ /* 0x000fe40003f05300 */
[----:B0-----:R-:W-:-:S05]  /*66c0*/  I2FP.F32.U32 R7, R22 ;  /* 0x0000001600077245 */ /* 0x001fca0000201000 */
[----:B------:R-:W-:-:S04]  /*66d0*/  FMUL R7, R7, UR6 ;  /* 0x0000000607077c20 */ /* 0x000fc80008400000 */
[----:B------:R0:W3:Y:S02]  /*66e0*/  F2I.U32.TRUNC.NTZ R23, R7 ;  /* 0x0000000700177305 */ /* 0x0000e4000020f000 */
[----:B--2---:R-:W-:Y:S05]  /*66f0*/  @!P0 BRA `(.L_x_135) ;  /* 0x0000000000288947 */ /* 0x004fea0003800000 */
[----:B0-----:R-:W0:Y:S02]  /*6700*/  LDC R7, c[0x0][0x634] ;  /* 0x00018d00ff077b82 */ /* 0x001e240000000800 */
        /* <DEDUP_REMOVED lines=9> */
.L_x_135:
[-CC-:B-1----:R-:W-:Y:S01]  /*67a0*/  SHF.R.U64 R19, R14, R18.reuse, R15.reuse ;  /* 0x000000120e137219 */ /* 0x182fe2000000120f */
[----:B------:R-:W1:Y:S01]  /*67b0*/  LDC.64 R30, c[0x0][0x640] ;  /* 0x00019000ff1e7b82 */ /* 0x000e620000000a00 */
[----:B0-----:R-:W-:Y:S01]  /*67c0*/  SHF.R.U32.HI R7, RZ, R18, R15 ;  /* 0x00000012ff077219 */ /* 0x001fe2000001160f */
[----:B---3--:R-:W-:Y:S01]  /*67d0*/  IMAD.MOV R23, RZ, RZ, -R23 ;  /* 0x000000ffff177224 */ /* 0x008fe200078e0a17 */
[----:B------:R-:W-:Y:S01]  /*67e0*/  IADD3 R13, P0, RZ, -R19, RZ ;  /* 0x80000013ff0d7210 */ /* 0x000fe20007f1e0ff */
[----:B------:R-:W-:Y:S02]  /*67f0*/  ULDC UR6, c[0x0][0x154] ;  /* 0x0000550000067ab9 */ /* 0x000fe40000000800 */
[----:B------:R-:W-:Y:S02]  /*6800*/  IMAD R25, R25, R23, R22 ;  /* 0x0000001719197224 */ /* 0x000fe400078e0216 */
[----:B------:R-:W0:Y:S01]  /*6810*/  LDC R14, c[0x0][0x618] ;  /* 0x00018600ff0e7b82 */ /* 0x000e220000000800 */
[----:B------:R-:W-:-:S02]  /*6820*/  IMAD.X R7, RZ, RZ, ~R7, P0 ;  /* 0x000000ffff077224 */ /* 0x000fc400000e0e07 */
[----:B------:R-:W-:-:S04]  /*6830*/  IMAD.WIDE.U32 R10, R13, R20, R2 ;  /* 0x000000140d0a7225 */ /* 0x000fc800078e0002 */
[----:B------:R-:W-:Y:S01]  /*6840*/  IMAD R12, R7, R20, RZ ;  /* 0x00000014070c7224 */ /* 0x000fe200078e02ff */
[----:B----4-:R-:W2:Y:S03]  /*6850*/  LDC R26, c[0x0][0x608] ;  /* 0x00018200ff1a7b82 */ /* 0x010ea60000000800 */
[----:B------:R-:W-:Y:S02]  /*6860*/  IMAD R7, R13, R21, R12 ;  /* 0x000000150d077224 */ /* 0x000fe400078e020c */
[----:B------:R-:W-:Y:S02]  /*6870*/  IMAD.MOV.U32 R13, RZ, RZ, 0x1 ;  /* 0x00000001ff0d7424 */ /* 0x000fe400078e00ff */
[----:B------:R-:W-:Y:S01]  /*6880*/  IMAD.IADD R7, R11, 0x1, R7 ;  /* 0x000000010b077824 */ /* 0x000fe200078e0207 */
[----:B------:R-:W3:Y:S01]  /*6890*/  LDC R28, c[0x0][0x658] ;  /* 0x00019600ff1c7b82 */ /* 0x000ee20000000800 */
[----:B------:R-:W-:-:S02]  /*68a0*/  I2FP.F32.U32 R11, R24 ;  /* 0x00000018000b7245 */ /* 0x000fc40000201000 */
[----:B-1----:R-:W-:-:S03]  /*68b0*/  ISETP.NE.U32.AND P0, PT, R30, RZ, PT ;  /* 0x000000ff1e00720c */ /* 0x002fc60003f05070 */
[----:B------:R-:W-:Y:S01]  /*68c0*/  FMUL R12, R11, UR6 ;  /* 0x000000060b0c7c20 */ /* 0x000fe20008400000 */
[----:B------:R-:W-:Y:S01]  /*68d0*/  ISETP.NE.AND.EX P0, PT, R31, RZ, PT, P0 ;  /* 0x000000ff1f00720c */ /* 0x000fe20003f05300 */
[----:B------:R-:W1:Y:S01]  /*68e0*/  LDC R23, c[0x0][0x148] ;  /* 0x00005200ff177b82 */ /* 0x000e620000000800 */
[-CC-:B0-----:R-:W-:Y:S01]  /*68f0*/  SHF.R.U64 R18, R10, R14.reuse, R7.reuse ;  /* 0x0000000e0a127219 */ /* 0x181fe20000001207 */
[----:B------:R0:W4:Y:S01]  /*6900*/  F2I.U32.TRUNC.NTZ R20, R12 ;  /* 0x0000000c00147305 */ /* 0x000122000020f000 */
[----:B------:R-:W-:Y:S01]  /*6910*/  SHF.R.U32.HI R7, RZ, R14, R7 ;  /* 0x0000000eff077219 */ /* 0x000fe20000011607 */
[----:B------:R-:W-:-:S04]  /*6920*/  IMAD.MOV.U32 R11, RZ, RZ, -0x1 ;  /* 0xffffffffff0b7424 */ /* 0x000fc800078e00ff */
[----:B------:R-:W0:Y:S01]  /*6930*/  LDC R22, c[0x0][0x600] ;  /* 0x00018000ff167b82 */ /* 0x000e220000000800 */
[-CC-:B--2---:R-:W-:Y:S02]  /*6940*/  SHF.R.U64 R16, R18, R26.reuse, R7.reuse ;  /* 0x0000001a12107219 */ /* 0x184fe40000001207 */
[----:B------:R-:W-:-:S05]  /*6950*/  SHF.R.U32.HI R7, RZ, R26, R7 ;  /* 0x0000001aff077219 */ /* 0x000fca0000011607 */
[----:B------:R-:W2:Y:S01]  /*6960*/  LDC R29, c[0x0][0x648] ;  /* 0x00019200ff1d7b82 */ /* 0x000ea20000000800 */
[-C--:B---3--:R-:W-:Y:S02]  /*6970*/  SHF.L.U32 R10, R11, R28.reuse, RZ ;  /* 0x0000001c0b0a7219 */ /* 0x088fe400000006ff */
[--C-:B------:R-:W-:Y:S02]  /*6980*/  SHF.R.U64 R21, R16, R28, R7.reuse ;  /* 0x0000001c10157219 */ /* 0x100fe40000001207 */
[----:B------:R-:W-:Y:S02]  /*6990*/  LOP3.LUT R27, RZ, R10, RZ, 0x33, !PT ;  /* 0x0000000aff1b7212 */ /* 0x000fe400078e33ff */
[-C--:B------:R-:W-:Y:S01]  /*69a0*/  SHF.R.U32.HI R11, RZ, R28.reuse, R7 ;  /* 0x0000001cff0b7219 */ /* 0x080fe20000011607 */
[----:B------:R-:W3:Y:S01]  /*69b0*/  LDC R32, c[0x0][0x638] ;  /* 0x00018e00ff207b82 */ /* 0x000ee20000000800 */
[----:B------:R-:W-:Y:S01]  /*69c0*/  SHF.L.U32 R26, R13, R28, RZ ;  /* 0x0000001c0d1a7219 */ /* 0x000fe200000006ff */
[----:B------:R-:W-:-:S06]  /*69d0*/  IMAD.MOV.U32 R10, RZ, RZ, R21 ;  /* 0x000000ffff0a7224 */ /* 0x000fcc00078e0015 */
[----:B------:R-:W0:Y:S01]  /*69e0*/  LDC R33, c[0x0][0x610] ;  /* 0x00018400ff217b82 */ /* 0x000e220000000800 */
[----:B----4-:R-:W-:Y:S05]  /*69f0*/  @!P0 BRA `(.L_x_136) ;  /* 0x0000000000288947 */ /* 0x010fea0003800000 */
[----:B------:R-:W4:Y:S02]  /*6a00*/  LDC R10, c[0x0][0x64c] ;  /* 0x00019300ff0a7b82 */ /* 0x000f240000000800 */
[----:B----4-:R-:W-:-:S05]  /*6a10*/  IADD3 R7, P0, R21, R10, RZ ;  /* 0x0000000a15077210 */ /* 0x010fca0007f1e0ff */
[----:B------:R-:W-:-:S04]  /*6a20*/  IMAD.X R17, RZ, RZ, R11, P0 ;  /* 0x000000ffff117224 */ /* 0x000fc800000e060b */
[----:B------:R-:W-:-:S04]  /*6a30*/  IMAD.WIDE.U32 R10, R17, R30, RZ ;  /* 0x0000001e110a7225 */ /* 0x000fc800078e00ff */
[----:B0-----:R-:W-:-:S04]  /*6a40*/  IMAD.WIDE.U32 R12, P0, R7, R31, R10 ;  /* 0x0000001f070c7225 */ /* 0x001fc8000780000a */
[----:B------:R-:W-:-:S04]  /*6a50*/  IMAD.WIDE.U32 R10, R7, R30, RZ ;  /* 0x0000001e070a7225 */ /* 0x000fc800078e00ff */
[----:B------:R-:W-:Y:S01]  /*6a60*/  IMAD.X R15, RZ, RZ, RZ, P0 ;  /* 0x000000ffff0f7224 */ /* 0x000fe200000e06ff */
[----:B------:R-:W-:Y:S01]  /*6a70*/  IADD3 RZ, P0, R11, R12, RZ ;  /* 0x0000000c0bff7210 */ /* 0x000fe20007f1e0ff */
[----:B------:R-:W-:-:S04]  /*6a80*/  IMAD.MOV.U32 R14, RZ, RZ, R13 ;  /* 0x000000ffff0e7224 */ /* 0x000fc800078e000d */
[----:B------:R-:W-:-:S08]  /*6a90*/  IMAD.WIDE.U32.X R10, R17, R31, R14, P0 ;  /* 0x0000001f110a7225 */ /* 0x000fd000000e040e */
.L_x_136:
[----:B--2---:R-:W-:Y:S01]  /*6aa0*/  SHF.R.U64 R7, R10, R29, R11 ;  /* 0x0000001d0a077219 */ /* 0x004fe2000000120b */
[----:B0-----:R-:W-:Y:S01]  /*6ab0*/  VIADD R11, R22, 0xffffffff ;  /* 0xffffffff160b7836 */ /* 0x001fe20000000000 */
[----:B------:R-:W-:Y:S01]  /*6ac0*/  LOP3.LUT R28, R16, R27, RZ, 0xc0, !PT ;  /* 0x0000001b101c7212 */ /* 0x000fe200078ec0ff */
[----:B------:R-:W-:Y:S02]  /*6ad0*/  IMAD.MOV R20, RZ, RZ, -R20 ;  /* 0x000000ffff147224 */ /* 0x000fe400078e0a14 */
[----:B------:R-:W-:Y:S01]  /*6ae0*/  IMAD.MOV R10, RZ, RZ, -R7 ;  /* 0x000000ffff0a7224 */ /* 0x000fe200078e0a07 */
[----:B------:R-:W-:Y:S01]  /*6af0*/  LOP3.LUT R18, R18, R11, RZ, 0xc0, !PT ;  /* 0x0000000b12127212 */ /* 0x000fe200078ec0ff */
[----:B------:R-:W-:Y:S02]  /*6b00*/  IMAD R28, R26, R7, R28 ;  /* 0x000000071a1c7224 */ /* 0x000fe400078e021c */
[----:B-1----:R-:W-:Y:S02]  /*6b10*/  @P2 IMAD R25, R23, R20, R24 ;  /* 0x0000001417192224 */ /* 0x002fe400078e0218 */
[----:B---3--:R-:W-:-:S02]  /*6b20*/  IMAD R7, R10, R32, R21 ;  /* 0x000000200a077224 */ /* 0x008fc400078e0215 */
[----:B------:R-:W-:Y:S02]  /*6b30*/  IMAD R28, R28, R33, R25 ;  /* 0x000000211c1c7224 */ /* 0x000fe400078e0219 */
[----:B------:R-:W-:Y:S02]  /*6b40*/  IMAD R7, R7, R22, R18 ;  /* 0x0000001607077224 */ /* 0x000fe400078e0212 */
[----:B------:R-:W-:-:S03]  /*6b50*/  IMAD.MOV.U32 R10, RZ, RZ, 0x1 ;  /* 0x00000001ff0a7424 */ /* 0x000fc600078e00ff */
[----:B------:R-:W-:Y:S02]  /*6b60*/  SEL R12, R7, R28, !P2 ;  /* 0x0000001c070c7207 */ /* 0x000fe40005000000 */
[----:B------:R-:W-:Y:S01]  /*6b70*/  SEL R28, R28, R7, !P2 ;  /* 0x000000071c1c7207 */ /* 0x000fe20005000000 */
[----:B------:R-:W-:-:S07]  /*6b80*/  IMAD.MOV.U32 R7, RZ, RZ, R19 ;  /* 0x000000ffff077224 */ /* 0x000fce00078e0013 */
.L_x_134:
[----:B------:R-:W-:Y:S01]  /*6b90*/  UIADD3 UR5, UR9, UR5, URZ ;  /* 0x0000000509057290 */ /* 0x000fe2000fffe03f */
[----:B------:R-:W-:Y:S01]  /*6ba0*/  LOP3.LUT P0, RZ, R10, 0xff, RZ, 0xc0, !PT ;  /* 0x000000ff0aff7812 */ /* 0x000fe2000780c0ff */
[----:B------:R-:W-:Y:S02]  /*6bb0*/  IMAD.MOV.U32 R13, RZ, RZ, R28 ;  /* 0x000000ffff0d7224 */ /* 0x000fe400078e001c */
[----:B------:R-:W-:Y:S02]  /*6bc0*/  USHF.R.U32.HI UR6, URZ, 0x2, UR5 ;  /* 0x000000023f067899 */ /* 0x000fe40008011605 */
[----:B------:R-:W-:Y:S02]  /*6bd0*/  UISETP.GT.U32.AND UP1, UPT, UR5, 0x3, UPT ;  /* 0x000000030500788c */ /* 0x000fe4000bf24070 */
[----:B------:R-:W-:Y:S02]  /*6be0*/  ULOP3.LUT UR6, UR6, 0x1, URZ, 0xc0, !UPT ;  /* 0x0000000106067892 */ /* 0x000fe4000f8ec03f */
[----:B------:R-:W-:-:S02]  /*6bf0*/  UISETP.LT.U32.AND UP1, UPT, UR9, 0x4, UP1 ;  /* 0x000000040900788c */ /* 0x000fc40008f21070 */
[----:B------:R-:W-:Y:S02]  /*6c00*/  UISETP.NE.U32.AND UP0, UPT, UR6, 0x1, UPT ;  /* 0x000000010600788c */ /* 0x000fe4000bf05070 */
[----:B------:R-:W-:Y:S02]  /*6c10*/  USEL UR7, URZ, 0x1, !UP1 ;  /* 0x000000013f077887 */ /* 0x000fe4000c800000 */
[----:B------:R-:W-:Y:S02]  /*6c20*/  UISETP.GT.U32.AND UP0, UPT, UR9, 0x3, !UP0 ;  /* 0x000000030900788c */ /* 0x000fe4000c704070 */
[----:B------:R-:W-:Y:S02]  /*6c30*/  ULOP3.LUT UR5, UR5, 0x3, URZ, 0xc0, !UPT ;  /* 0x0000000305057892 */ /* 0x000fe4000f8ec03f */
[----:B------:R-:W-:-:S04]  /*6c40*/  USEL UR6, URZ, 0x1, !UP0 ;  /* 0x000000013f067887 */ /* 0x000fc8000c000000 */
[----:B------:R-:W-:Y:S01]  /*6c50*/  ULOP3.LUT UR4, UR6, UR4, UR7, 0x96, !UPT ;  /* 0x0000000406047292 */ /* 0x000fe2000f8e9607 */
[----:B------:R-:W-:Y:S11]  /*6c60*/  @P0 BRA `(.L_x_137) ;  /* 0xffffffa400580947 */ /* 0x000ff6000383ffff */
[----:B------:R-:W-:Y:S05]  /*6c70*/  EXIT ;  /* 0x000000000000794d */ /* 0x000fea0003800000 */
.L_x_7:
[----:B0-----:R-:W-:Y:S01]  /*6c80*/  ULDC.64 UR4, c[0x0][0x650] ;  /* 0x0001940000047ab9 */ /* 0x001fe20000000a00 */
        /* <DEDUP_REMOVED lines=25> */
.L_x_139:
[----:B------:R-:W0:Y:S01]  /*6e20*/  LDC.64 R28, c[0x0][0x640] ;  /* 0x00019000ff1c7b82 */ /* 0x000e220000000a00 */
[-CC-:B------:R-:W-:Y:S01]  /*6e30*/  SHF.R.U64 R21, R16, R6.reuse, R17.reuse ;  /* 0x0000000610157219 */ /* 0x180fe20000001211 */
[----:B------:R-:W-:Y:S01]  /*6e40*/  IMAD.MOV.U32 R31, RZ, RZ, 0x1 ;  /* 0x00000001ff1f7424 */ /* 0x000fe200078e00ff */
[----:B------:R-:W-:Y:S02]  /*6e50*/  SHF.R.U32.HI R5, RZ, R6, R17 ;  /* 0x00000006ff057219 */ /* 0x000fe40000011611 */
[----:B------:R-:W-:-:S03]  /*6e60*/  IADD3 R15, P0, RZ, -R21, RZ ;  /* 0x80000015ff0f7210 */ /* 0x000fc60007f1e0ff */
[----:B------:R-:W1:Y:S02]  /*6e70*/  LDC R14, c[0x0][0x618] ;  /* 0x00018600ff0e7b82 */ /* 0x000e640000000800 */
[----:B------:R-:W-:Y:S02]  /*6e80*/  IMAD.X R5, RZ, RZ, ~R5, P0 ;  /* 0x000000ffff057224 */ /* 0x000fe400000e0e05 */
[----:B------:R-:W-:-:S04]  /*6e90*/  IMAD.WIDE.U32 R12, R15, R22, R2 ;  /* 0x000000160f0c7225 */ /* 0x000fc800078e0002 */
[----:B------:R-:W2:Y:S01]  /*6ea0*/  LDC R16, c[0x0][0x608] ;  /* 0x00018200ff107b82 */ /* 0x000ea20000000800 */
[----:B------:R-:W-:-:S04]  /*6eb0*/  IMAD R6, R5, R22, RZ ;  /* 0x0000001605067224 */ /* 0x000fc800078e02ff */
[----:B------:R-:W-:-:S03]  /*6ec0*/  IMAD R5, R15, R23, R6 ;  /* 0x000000170f057224 */ /* 0x000fc600078e0206 */
[----:B------:R-:W3:Y:S01]  /*6ed0*/  LDC R26, c[0x0][0x658] ;  /* 0x00019600ff1a7b82 */ /* 0x000ee20000000800 */
[----:B------:R-:W-:Y:S01]  /*6ee0*/  IMAD.IADD R5, R13, 0x1, R5 ;  /* 0x000000010d057824 */ /* 0x000fe200078e0205 */
[----:B0-----:R-:W-:Y:S01]  /*6ef0*/  ISETP.NE.U32.AND P0, PT, R28, RZ, PT ;  /* 0x000000ff1c00720c */ /* 0x001fe20003f05070 */
[----:B------:R-:W-:-:S03]  /*6f00*/  IMAD.MOV.U32 R13, RZ, RZ, -0x1 ;  /* 0xffffffffff0d7424 */ /* 0x000fc600078e00ff */
        /* <DEDUP_REMOVED lines=25> */
.L_x_140:
[----:B-1----:R-:W-:Y:S01]  /*70a0*/  SHF.R.U64 R6, R12, R25, R13 ;  /* 0x000000190c067219 */ /* 0x002fe2000000120d */
[----:B0-----:R-:W-:Y:S01]  /*70b0*/  VIADD R13, R24, 0xffffffff ;  /* 0xffffffff180d7836 */ /* 0x001fe20000000000 */
[----:B------:R-:W-:Y:S01]  /*70c0*/  SHF.L.U32 R9, R31, R26, RZ ;  /* 0x0000001a1f097219 */ /* 0x000fe200000006ff */
[----:B------:R-:W-:Y:S01]  /*70d0*/  @P2 IMAD R10, R11, R20, R8 ;  /* 0x000000140b0a2224 */ /* 0x000fe200078e0208 */
[----:B------:R-:W-:Y:S01]  /*70e0*/  LOP3.LUT R5, R22, R33, RZ, 0xc0, !PT ;  /* 0x0000002116057212 */ /* 0x000fe200078ec0ff */
[----:B------:R-:W-:Y:S01]  /*70f0*/  IMAD.MOV R12, RZ, RZ, -R6 ;  /* 0x000000ffff0c7224 */ /* 0x000fe200078e0a06 */
[----:B------:R-:W-:Y:S01]  /*7100*/  LOP3.LUT R18, R18, R13, RZ, 0xc0, !PT ;  /* 0x0000000d12127212 */ /* 0x000fe200078ec0ff */
[----:B------:R-:W-:Y:S02]  /*7110*/  IMAD.MOV.U32 R16, RZ, RZ, R21 ;  /* 0x000000ffff107224 */ /* 0x000fe400078e0015 */
[----:B------:R-:W-:Y:S02]  /*7120*/  IMAD R9, R9, R6, R5 ;  /* 0x0000000609097224 */ /* 0x000fe400078e0205 */
[----:B--2---:R-:W-:-:S02]  /*7130*/  IMAD R5, R12, R27, R23 ;  /* 0x0000001b0c057224 */ /* 0x004fc400078e0217 */
[----:B---3--:R-:W-:Y:S02]  /*7140*/  IMAD R10, R9, R30, R10 ;  /* 0x0000001e090a7224 */ /* 0x008fe400078e020a */
[----:B------:R-:W-:Y:S02]  /*7150*/  IMAD R9, R5, R24, R18 ;  /* 0x0000001805097224 */ /* 0x000fe400078e0212 */
[----:B------:R-:W-:-:S03]  /*7160*/  IMAD.MOV.U32 R6, RZ, RZ, 0x1 ;  /* 0x00000001ff067424 */ /* 0x000fc600078e00ff */
[----:B------:R-:W-:Y:S02]  /*7170*/  SEL R5, R9, R10, !P2 ;  /* 0x0000000a09057207 */ /* 0x000fe40005000000 */
[----:B------:R-:W-:-:S07]  /*7180*/  SEL R18, R10, R9, !P2 ;  /* 0x000000090a127207 */ /* 0x000fce0005000000 */
.L_x_138:
[----:B------:R-:W-:-:S08]  /*7190*/  NOP ;  /* 0x0000000000007918 */ /* 0x000fd00000000000 */
[----:B------:R-:W0:-:S00]  /*71a0*/  USETMAXREG.DEALLOC.CTAPOOL 0x28 ;  /* 0x00000028000079c8 */ /* 0x000e0000080e0500 */
[----:B0-----:R-:W-:-:S13]  /*71b0*/  ISETP.NE.AND P0, PT, R7, RZ, PT ;  /* 0x000000ff0700720c */ /* 0x001fda0003f05270 */
[----:B------:R-:W-:Y:S05]  /*71c0*/  @P0 EXIT ;  /* 0x000000000000094d */ /* 0x000fea0003800000 */
[----:B------:R-:W-:Y:S01]  /*71d0*/  LOP3.LUT P0, RZ, R6, 0xff, RZ, 0xc0, !PT ;  /* 0x000000ff06ff7812 */ /* 0x000fe2000780c0ff */
[----:B------:R-:W-:Y:S02]  /*71e0*/  IMAD.MOV.U32 R15, RZ, RZ, 0x1 ;  /* 0x00000001ff0f7424 */ /* 0x000fe400078e00ff */
[----:B------:R-:W-:-:S10]  /*71f0*/  IMAD.MOV.U32 R14, RZ, RZ, RZ ;  /* 0x000000ffff0e7224 */ /* 0x000fd400078e00ff */
[----:B------:R-:W-:Y:S05]  /*7200*/  @!P0 BRA `(.L_x_141) ;  /* 0x0000000c00648947 */ /* 0x000fea0003800000 */
[----:B------:R-:W0:Y:S01]  /*7210*/  LDC R6, c[0x0][0x28c] ;  /* 0x0000a300ff067b82 */ /* 0x000e220000000800 */
[----:B------:R-:W1:Y:S01]  /*7220*/  S2R R12, SR_CgaCtaId ;  /* 0x00000000000c7919 */ /* 0x000e620000008800 */
[----:B------:R-:W-:Y:S01]  /*7230*/  ULDC UR5, c[0x0][0x658] ;  /* 0x0001960000057ab9 */ /* 0x000fe20000000800 */
[----:B------:R-:W-:Y:S01]  /*7240*/  UMOV UR7, 0xffffffff ;  /* 0xffffffff00077882 */ /* 0x000fe20000000000 */
[----:B------:R-:W-:Y:S01]  /*7250*/  ULDC UR6, c[0x0][0xc] ;  /* 0x0000030000067ab9 */ /* 0x000fe20000000800 */
[----:B------:R-:W-:Y:S01]  /*7260*/  USHF.L.U32 UR9, UR7, UR5, URZ ;  /* 0x0000000507097299 */ /* 0x000fe2000800063f */
[----:B------:R-:W-:Y:S01]  /*7270*/  BSSY B0, `(.L_x_141) ;  /* 0x00000d2000007945 */ /* 0x000fe20003800000 */
[----:B------:R-:W-:Y:S01]  /*7280*/  UMOV UR8, 0x1 ;  /* 0x0000000100087882 */ /* 0x000fe20000000000 */
[----:B------:R-:W-:Y:S01]  /*7290*/  ULDC UR7, c[0x0][0x10] ;  /* 0x0000040000077ab9 */ /* 0x000fe20000000800 */
[----:B------:R-:W-:Y:S01]  /*72a0*/  USHF.L.U32 UR5, UR8, UR5, URZ ;  /* 0x0000000508057299 */ /* 0x000fe2000800063f */
[----:B------:R-:W-:Y:S01]  /*72b0*/  IMAD.MOV.U32 R11, RZ, RZ, 0x1 ;  /* 0x00000001ff0b7424 */ /* 0x000fe200078e00ff */
[----:B------:R-:W-:Y:S01]  /*72c0*/  UIMAD.WIDE.U32 UR6, UR6, UR7, URZ ;  /* 0x00000007060672a5 */ /* 0x000fe2000f8e003f */
[----:B------:R-:W-:Y:S01]  /*72d0*/  LOP3.LUT R17, R4, 0x2, RZ, 0xfc, !PT ;  /* 0x0000000204117812 */ /* 0x000fe200078efcff */
[----:B------:R-:W-:Y:S01]  /*72e0*/  ULDC UR8, c[0x0][0x14] ;  /* 0x0000050000087ab9 */ /* 0x000fe20000000800 */
[----:B------:R-:W-:Y:S01]  /*72f0*/  IMAD.MOV.U32 R15, RZ, RZ, 0x1 ;  /* 0x00000001ff0f7424 */ /* 0x000fe200078e00ff */
[----:B------:R-:W-:Y:S01]  /*7300*/  UIMAD.WIDE.U32 UR30, UR6, UR8, URZ ;  /* 0x00000008061e72a5 */ /* 0x000fe2000f8e003f */
[----:B------:R-:W-:Y:S01]  /*7310*/  IMAD.MOV.U32 R14, RZ, RZ, RZ ;  /* 0x000000ffff0e7224 */ /* 0x000fe200078e00ff */
[----:B------:R-:W-:Y:S01]  /*7320*/  UIMAD UR7, UR7, UR8, URZ ;  /* 0x00000008070772a4 */ /* 0x000fe2000f8e023f */
[----:B------:R-:W-:Y:S01]  /*7330*/  ULDC UR4, c[0x0][0x600] ;  /* 0x0001800000047ab9 */ /* 0x000fe20000000800 */
[----:B------:R-:W-:-:S02]  /*7340*/  ULOP3.LUT UR6, URZ, UR9, URZ, 0x33, !UPT ;  /* 0x000000093f067292 */ /* 0x000fc4000f8e333f */
[----:B------:R-:W-:Y:S01]  /*7350*/  UIADD3 UR4, UR4, -0x1, URZ ;  /* 0xffffffff04047890 */ /* 0x000fe2000fffe03f */
[----:B0-----:R-:W-:Y:S01]  /*7360*/  VIADD R6, R6, 0xff ;  /* 0x000000ff06067836 */ /* 0x001fe20000000000 */
[----:B------:R-:W-:Y:S01]  /*7370*/  UIADD3 UR7, UR31, UR7, URZ ;  /* 0x000000071f077290 */ /* 0x000fe2000fffe03f */
[----:B------:R-:W-:-:S03]  /*7380*/  ULDC.64 UR38, c[0x0][0x198] ;  /* 0x0000660000267ab9 */ /* 0x000fc60000000a00 */
[----:B------:R-:W-:-:S04]  /*7390*/  SHF.R.S32.HI R7, RZ, 0x1f, R6 ;  /* 0x0000001fff077819 */ /* 0x000fc80000011406 */
[----:B------:R-:W-:Y:S02]  /*73a0*/  LEA.HI R7, R7, R6, RZ, 0x8 ;  /* 0x0000000607077211 */ /* 0x000fe400078f40ff */
[----:B-1----:R-:W-:Y:S02]  /*73b0*/  LOP3.LUT R12, R12, 0x1, RZ, 0xc0, !PT ;  /* 0x000000010c0c7812 */ /* 0x002fe400078ec0ff */
[----:B------:R-:W-:-:S05]  /*73c0*/  SHF.R.S32.HI R13, RZ, 0x8, R7 ;  /* 0x00000008ff0d7819 */ /* 0x000fca0000011407 */
[----:B------:R-:W-:-:S07]  /*73d0*/  VIADD R10, R13, 0x1 ;  /* 0x000000010d0a7836 */ /* 0x000fce0000000000 */
.L_x_152:
[----:B------:R-:W-:-:S03]  /*73e0*/  UMOV UR8, 0xffffffff ;  /* 0xffffffff00087882 */ /* 0x000fc60000000000 */
[----:B------:R-:W-:Y:S05]  /*73f0*/  BRA.DIV UR8, `(.L_x_142) ;  /* 0x0000000e08d87947 */ /* 0x000fea000b800000 */
[----:B------:R-:W-:-:S13]  /*7400*/  ELECT P0, URZ, PT ;  /* 0x00000000003f782f */ /* 0x000fda0003800000 */
.L_x_163:
[----:B------:R-:W0:Y:S01]  /*7410*/  LDC R6, c[0x0][0x28c] ;  /* 0x0000a300ff067b82 */ /* 0x000e220000000800 */
[----:B------:R-:W-:Y:S01]  /*7420*/  BSSY B1, `(.L_x_143) ;  /* 0x0000045000017945 */ /* 0x000fe20003800000 */
[----:B0-----:R-:W-:-:S13]  /*7430*/  ISETP.LT.OR P0, PT, R6, 0x1, !P0 ;  /* 0x000000010600780c */ /* 0x001fda0004701670 */
[----:B------:R-:W-:Y:S05]  /*7440*/  @P0 BRA `(.L_x_144) ;  /* 0x0000000400080947 */ /* 0x000fea0003800000 */
[----:B------:R-:W-:Y:S02]  /*7450*/  IMAD R8, R5, 0x2, R12 ;  /* 0x0000000205087824 */ /* 0x000fe400078e020c */
[----:B------:R-:W-:Y:S02]  /*7460*/  IMAD.SHL.U32 R18, R18, 0x80, RZ ;  /* 0x0000008012127824 */ /* 0x000fe400078e00ff */
[----:B------:R-:W-:Y:S02]  /*7470*/  IMAD.MOV.U32 R22, RZ, RZ, RZ ;  /* 0x000000ffff167224 */ /* 0x000fe400078e00ff */
[----:B------:R-:W-:Y:S02]  /*7480*/  IMAD.MOV.U32 R5, RZ, RZ, R10 ;  /* 0x000000ffff057224 */ /* 0x000fe400078e000a */
[----:B------:R-:W-:Y:S02]  /*7490*/  IMAD.MOV.U32 R6, RZ, RZ, R15 ;  /* 0x000000ffff067224 */ /* 0x000fe400078e000f */
[----:B------:R-:W-:-:S02]  /*74a0*/  IMAD.MOV.U32 R7, RZ, RZ, R14 ;  /* 0x000000ffff077224 */ /* 0x000fc400078e000e */
[----:B------:R-:W-:-:S07]  /*74b0*/  IMAD R19, R8, 0x30, RZ ;  /* 0x0000003008137824 */ /* 0x000fce00078e02ff */
.L_x_147:
[----:B------:R-:W0:Y:S01]  /*74c0*/  S2R R9, SR_CgaCtaId ;  /* 0x0000000000097919 */ /* 0x000e220000008800 */
[----:B------:R-:W-:Y:S02]  /*74d0*/  MOV R8, 0x400 ;  /* 0x0000040000087802 */ /* 0x000fe40000000f00 */
[----:B------:R-:W-:Y:S02]  /*74e0*/  LOP3.LUT P1, RZ, R0, 0x7f, RZ, 0xc0, !PT ;  /* 0x0000007f00ff7812 */ /* 0x000fe4000782c0ff */
[----:B0-----:R-:W-:Y:S02]  /*74f0*/  LEA R20, R9, R8, 0x18 ;  /* 0x0000000809147211 */ /* 0x001fe400078ec0ff */
[----:B------:R-:W-:-:S09]  /*7500*/  SHF.L.U32 R8, R6, 0x1f, RZ ;  /* 0x0000001f06087819 */ /* 0x000fd200000006ff */
[----:B------:R-:W0:Y:S01]  /*7510*/  @!P1 LDC R9, c[0x0][0x500] ;  /* 0x00014000ff099b82 */ /* 0x000e220000000800 */
[----:B------:R-:W-:-:S04]  /*7520*/  IMAD R21, R7, 0x8, R20 ;  /* 0x0000000807157824 */ /* 0x000fc800078e0214 */
[----:B------:R-:W1:Y:S02]  /*7530*/  SYNCS.PHASECHK.TRANS64.TRYWAIT P0, [R21+URZ+0x20], R8 ;  /* 0x00002008150075a7 */ /* 0x000e64000800017f */
[----:B-1----:R-:W-:Y:S05]  /*7540*/  @!P0 BRA `(.L_x_145) ;  /* 0x0000000c00a48947 */ /* 0x002fea0003800000 */
.L_x_164:
[----:B-1----:R-:W-:Y:S01]  /*7550*/  PRMT R8, R17, 0x9910, RZ ;  /* 0x0000991011087816 */ /* 0x002fe200000000ff */
[----:B0-----:R0:W-:Y:S03]  /*7560*/  @!P1 SYNCS.ARRIVE.TRANS64 RZ, [R21+URZ], R9 ;  /* 0x0000000915ff99a7 */ /* 0x0011e6000800003f */
[----:B------:R-:W-:-:S13]  /*7570*/  ISETP.NE.AND P0, PT, R8, 0x2, PT ;  /* 0x000000020800780c */ /* 0x000fda0003f05270 */
[----:B0-----:R-:W-:Y:S05]  /*7580*/  @P0 BRA `(.L_x_146) ;  /* 0x0000000000040947 */ /* 0x001fea0003800000 */
[----:B------:R-:W-:Y:S01]  /*7590*/  BPT.TRAP 0x1 ;  /* 0x000000040000795c */ /* 0x000fe20000300000 */
.L_x_146:
[----:B------:R-:W-:Y:S01]  /*75a0*/  IMAD R8, R7, 0x8000, R20 ;  /* 0x0000800007087824 */ /* 0x000fe200078e0214 */
[----:B------:R-:W-:Y:S01]  /*75b0*/  R2UR UR34, R22 ;  /* 0x00000000162272ca */ /* 0x000fe200000e0000 */
[----:B------:R-:W-:Y:S01]  /*75c0*/  VIADD R5, R5, 0xffffffff ;  /* 0xffffffff05057836 */ /* 0x000fe20000000000 */
[----:B------:R-:W-:Y:S01]  /*75d0*/  R2UR UR33, R21 ;  /* 0x00000000152172ca */ /* 0x000fe200000e0000 */
[----:B------:R-:W-:Y:S01]  /*75e0*/  UIADD3 UR14, UP0, UR38, 0xf0, URZ ;  /* 0x000000f0260e7890 */ /* 0x000fe2000ff1e03f */
[----:B------:R-:W-:Y:S01]  /*75f0*/  R2UR UR24, R8 ;  /* 0x00000000081872ca */ /* 0x000fe200000e0000 */
[----:B------:R-:W-:Y:S01]  /*7600*/  IMAD R8, R7, 0x4, R12 ;  /* 0x0000000407087824 */ /* 0x000fe200078e020c */
[----:B------:R-:W-:Y:S01]  /*7610*/  R2UR UR36, R16 ;  /* 0x00000000102472ca */ /* 0x000fe200000e0000 */
[----:B------:R-:W-:Y:S01]  /*7620*/  UIADD3 UR40, UP1, UR38, 0x1f0, URZ ;  /* 0x000001f026287890 */ /* 0x000fe2000ff3e03f */
[----:B------:R-:W-:Y:S01]  /*7630*/  R2UR UR35, R18 ;  /* 0x00000000122372ca */ /* 0x000fe200000e0000 */
[----:B------:R-:W-:Y:S01]  /*7640*/  IMAD R8, R8, 0x1800, R20 ;  /* 0x0000180008087824 */ /* 0x000fe200078e0214 */
[----:B------:R-:W-:Y:S01]  /*7650*/  R2UR UR19, R19 ;  /* 0x00000000131372ca */ /* 0x000fe200000e0000 */
[----:B------:R-:W-:Y:S01]  /*7660*/  UIADD3.X UR15, URZ, UR39, URZ, UP0, !UPT ;  /* 0x000000273f0f7290 */ /* 0x000fe200087fe43f */
[----:B------:R-:W-:Y:S01]  /*7670*/  ISETP.GT.AND P1, PT, R5, 0x1, PT ;  /* 0x000000010500780c */ /* 0x000fe20003f24270 */
[----:B------:R-:W-:Y:S01]  /*7680*/  UIADD3 UR26, UR34, 0x80, URZ ;  /* 0x00000080221a7890 */ /* 0x000fe2000fffe03f */
[----:B------:R-:W-:Y:S01]  /*7690*/  R2UR UR8, R8 ;  /* 0x00000000080872ca */ /* 0x000fe200000e0000 */
[----:B------:R-:W-:Y:S01]  /*76a0*/  UIADD3.X UR41, URZ, UR39, URZ, UP1, !UPT ;  /* 0x000000273f297290 */ /* 0x000fe20008ffe43f */
[----:B------:R-:W-:Y:S01]  /*76b0*/  VIADD R7, R7, 0x1 ;  /* 0x0000000107077836 */ /* 0x000fe20000000000 */
[----:B------:R-:W-:Y:S01]  /*76c0*/  UIADD3 UR32, UR24, 0x100, URZ ;  /* 0x0000010018207890 */ /* 0x000fe2000fffe03f */
[----:B------:R-:W-:Y:S01]  /*76d0*/  VIADD R22, R22, 0x100 ;  /* 0x0000010016167836 */ /* 0x000fe20000000000 */
[----:B------:R-:W-:Y:S01]  /*76e0*/  UIADD3 UR24, UR24, 0x4100, URZ ;  /* 0x0000410018187890 */ /* 0x000fe2000fffe03f */
[----:B------:R-:W-:Y:S01]  /*76f0*/  UMOV UR22, 0x0 ;  /* 0x0000000000167882 */ /* 0x000fe20000000000 */
[----:B------:R-:W-:Y:S01]  /*7700*/  UMOV UR23, 0x10000000 ;  /* 0x1000000000177882 */ /* 0x000fe20000000000 */
[----:B------:R-:W-:Y:S01]  /*7710*/  ISETP.NE.AND P0, PT, R7, 0x4, PT ;  /* 0x000000040700780c */ /* 0x000fe20003f05270 */
[----:B------:R-:W-:Y:S01]  /*7720*/  UMOV UR25, UR33 ;  /* 0x0000002100197c82 */ /* 0x000fe20008000000 */
[----:B------:R-:W-:Y:S01]  /*7730*/  UMOV UR28, UR36 ;  /* 0x00000024001c7c82 */ /* 0x000fe20008000000 */
[----:B------:R-:W-:-:S02]  /*7740*/  UMOV UR27, UR35 ;  /* 0x00000023001b7c82 */ /* 0x000fc40008000000 */
[----:B------:R-:W-:Y:S01]  /*7750*/  UIADD3 UR16, UR8, 0x20100, URZ ;  /* 0x0002010008107890 */ /* 0x000fe2000fffe03f */
[----:B------:R0:W-:Y:S01]  /*7760*/  UTMALDG.3D [UR32], [UR14], desc[UR22] ;  /* 0x000016200e0075b4 */ /* 0x0001e20008011000 */
[----:B------:R-:W-:Y:S01]  /*7770*/  UIADD3 UR8, UR8, 0x23100, URZ ;  /* 0x0002310008087890 */ /* 0x000fe2000fffe03f */
[----:B------:R-:W-:Y:S01]  /*7780*/  SEL R9, RZ, 0x1, P0 ;  /* 0x00000001ff097807 */ /* 0x000fe20000000000 */
[----:B------:R-:W-:Y:S01]  /*7790*/  UMOV UR13, 0x30000 ;  /* 0x00030000000d7882 */ /* 0x000fe20000000000 */
[----:B------:R-:W-:Y:S01]  /*77a0*/  UMOV UR17, UR33 ;  /* 0x0000002100117c82 */ /* 0x000fe20008000000 */
[----:B------:R-:W-:Y:S01]  /*77b0*/  UMOV UR18, UR34 ;  /* 0x0000002200127c82 */ /* 0x000fe20008000000 */
[----:B------:R-:W-:Y:S01]  /*77c0*/  UMOV UR20, UR36 ;  /* 0x0000002400147c82 */ /* 0x000fe20008000000 */
[----:B------:R-:W-:Y:S01]  /*77d0*/  UMOV UR9, UR33 ;  /* 0x0000002100097c82 */ /* 0x000fe20008000000 */
[----:B------:R-:W-:Y:S01]  /*77e0*/  UMOV UR11, UR19 ;  /* 0x00000013000b7c82 */ /* 0x000fe20008000000 */
[----:B------:R-:W-:Y:S01]  /*77f0*/  UMOV UR12, UR36 ;  /* 0x00000024000c7c82 */ /* 0x000fe20008000000 */
[----:B------:R0:W-:Y:S01]  /*7800*/  UTMALDG.3D [UR24], [UR14], desc[UR22] ;  /* 0x000016180e0075b4 */ /* 0x0001e20008011000 */
[----:B------:R-:W-:Y:S01]  /*7810*/  UMOV UR10, UR26 ;  /* 0x0000001a000a7c82 */ /* 0x000fe20008000000 */
[----:B------:R-:W-:-:S02]  /*7820*/  LOP3.LUT R6, R6, R9, RZ, 0x3c, !PT ;  /* 0x0000000906067212 */ /* 0x000fc400078e3cff */
[----:B------:R-:W-:Y:S01]  /*7830*/  SEL R7, R7, RZ, P0 ;  /* 0x000000ff07077207 */ /* 0x000fe20000000000 */
[----:B------:R0:W-:Y:S01]  /*7840*/  UTMALDG.3D.MULTICAST [UR16], [UR40], UR13, desc[UR22] ;  /* 0x00001610280073b4 */ /* 0x0001e2000801180d */
[----:B------:R0:W-:Y:S02]  /*7850*/  UTMALDG.3D.MULTICAST [UR8], [UR40], UR13, desc[UR22] ;  /* 0x00001608280073b4 */ /* 0x0001e4000801180d */
[----:B0-----:R-:W-:Y:S05]  /*7860*/  @P1 BRA `(.L_x_147) ;  /* 0xfffffffc00141947 */ /* 0x001fea000383ffff */
.L_x_144:
[----:B------:R-:W-:Y:S05]  /*7870*/  BSYNC B1 ;  /* 0x0000000000017941 */ /* 0x000fea0003800000 */
.L_x_143:
[----:B------:R-:W-:Y:S01]  /*7880*/  LOP3.LUT P1, RZ, R11, 0xff, RZ, 0xc0, !PT ;  /* 0x000000ff0bff7812 */ /* 0x000fe2000782c0ff */
[C---:B------:R-:W-:Y:S01]  /*7890*/  IMAD.IADD R14, R13.reuse, 0x1, R14 ;  /* 0x000000010d0e7824 */ /* 0x040fe200078e020e */
[----:B------:R-:W-:Y:S01]  /*78a0*/  IADD3 R2, P3, R2, UR30, RZ ;  /* 0x0000001e02027c10 */ /* 0x000fe2000ff7e0ff */
[----:B------:R-:W-:Y:S01]  /*78b0*/  ULDC.64 UR8, c[0x0][0x650] ;  /* 0x0001940000087ab9 */ /* 0x000fe20000000a00 */
[----:B------:R-:W-:Y:S01]  /*78c0*/  BSSY B1, `(.L_x_148) ;  /* 0x000006a000017945 */ /* 0x000fe20003800000 */
[----:B------:R-:W-:Y:S01]  /*78d0*/  IMAD.MOV.U32 R18, RZ, RZ, -0x1 ;  /* 0xffffffffff127424 */ /* 0x000fe200078e00ff */
[----:B------:R-:W-:Y:S01]  /*78e0*/  ISETP.GT.U32.AND P0, PT, R14, 0x3, PT ;  /* 0x000000030e00780c */ /* 0x000fe20003f04070 */
[----:B------:R-:W-:Y:S01]  /*78f0*/  IMAD.MOV.U32 R16, RZ, RZ, -0x1 ;  /* 0xffffffffff107424 */ /* 0x000fe200078e00ff */
[----:B------:R-:W-:Y:S02]  /*7900*/  SHF.R.U32.HI R5, RZ, 0x2, R14 ;  /* 0x00000002ff057819 */ /* 0x000fe4000001160e */
[----:B------:R-:W-:-:S02]  /*7910*/  ISETP.LT.U32.AND P0, PT, R13, 0x4, P0 ;  /* 0x000000040d00780c */ /* 0x000fc40000701070 */
[----:B------:R-:W-:Y:S01]  /*7920*/  IADD3.X R3, R3, UR7, RZ, P3, !PT ;  /* 0x0000000703037c10 */ /* 0x000fe20009ffe4ff */
[----:B------:R-:W0:Y:S01]  /*7930*/  @P1 S2R R7, SR_CgaCtaId ;  /* 0x0000000000071919 */ /* 0x000e220000008800 */
[----:B------:R-:W-:Y:S02]  /*7940*/  @P1 MOV R6, 0x400 ;  /* 0x0000040000061802 */ /* 0x000fe40000000f00 */
[----:B------:R-:W-:Y:S02]  /*7950*/  ISETP.GE.U32.AND P3, PT, R2, UR8, PT ;  /* 0x0000000802007c0c */ /* 0x000fe4000bf66070 */
[----:B------:R-:W-:Y:S02]  /*7960*/  LOP3.LUT R5, R5, 0x1, RZ, 0xc0, !PT ;  /* 0x0000000105057812 */ /* 0x000fe400078ec0ff */
[----:B------:R-:W-:Y:S02]  /*7970*/  LOP3.LUT R14, R14, 0x3, RZ, 0xc0, !PT ;  /* 0x000000030e0e7812 */ /* 0x000fe400078ec0ff */
[----:B------:R-:W-:-:S02]  /*7980*/  PRMT R11, RZ, 0x7610, R11 ;  /* 0x00007610ff0b7816 */ /* 0x000fc4000000000b */
[----:B0-----:R-:W-:-:S04]  /*7990*/  @P1 LEA R6, R7, R6, 0x18 ;  /* 0x0000000607061211 */ /* 0x001fc800078ec0ff */
[----:B------:R0:W-:Y:S01]  /*79a0*/  @P1 SYNCS.ARRIVE.TRANS64.A1T0 RZ, [R6+URZ+0x58], RZ ;  /* 0x000058ff06ff19a7 */ /* 0x0001e2000810003f */
[----:B------:R-:W-:-:S04]  /*79b0*/  ISETP.NE.U32.AND P1, PT, R5, 0x1, PT ;  /* 0x000000010500780c */ /* 0x000fc80003f25070 */
[----:B------:R-:W-:Y:S02]  /*79c0*/  ISETP.GT.U32.AND P1, PT, R13, 0x3, !P1 ;  /* 0x000000030d00780c */ /* 0x000fe40004f24070 */
[----:B0-----:R-:W-:Y:S02]  /*79d0*/  SEL R6, RZ, 0x1, !P0 ;  /* 0x00000001ff067807 */ /* 0x001fe40004000000 */
[----:B------:R-:W-:Y:S02]  /*79e0*/  ISETP.GE.U32.AND.EX P0, PT, R3, UR9, PT, P3 ;  /* 0x0000000903007c0c */ /* 0x000fe4000bf06130 */
[----:B------:R-:W-:-:S04]  /*79f0*/  SEL R5, RZ, 0x1, !P1 ;  /* 0x00000001ff057807 */ /* 0x000fc80004800000 */
[--C-:B------:R-:W-:Y:S01]  /*7a00*/  LOP3.LUT R15, R5, R15, R6.reuse, 0x96, !PT ;  /* 0x0000000f050f7212 */ /* 0x100fe200078e9606 */
[----:B------:R-:W-:Y:S01]  /*7a10*/  IMAD.MOV.U32 R5, RZ, RZ, -0x1 ;  /* 0xffffffffff057424 */ /* 0x000fe200078e00ff */
[----:B------:R-:W-:-:S05]  /*7a20*/  PRMT R6, RZ, 0x7610, R6 ;  /* 0x00007610ff067816 */ /* 0x000fca0000000006 */
[----:B------:R-:W-:Y:S05]  /*7a30*/  @P0 BRA `(.L_x_149) ;  /* 0x0000000400480947 */ /* 0x000fea0003800000 */
[----:B------:R-:W0:Y:S01]  /*7a40*/  S2R R18, SR_CTAID.X ;  /* 0x0000000000127919 */ /* 0x000e220000002500 */
[----:B------:R-:W-:Y:S01]  /*7a50*/  ULDC.64 UR8, c[0x0][0x628] ;  /* 0x00018a0000087ab9 */ /* 0x000fe20000000a00 */
[----:B------:R-:W1:Y:S01]  /*7a60*/  LDC R19, c[0x0][0x144] ;  /* 0x00005100ff137b82 */ /* 0x000e620000000800 */
[----:B------:R-:W-:Y:S01]  /*7a70*/  ISETP.NE.U32.AND P0, PT, RZ, UR8, PT ;  /* 0x00000008ff007c0c */ /* 0x000fe2000bf05070 */
[----:B------:R-:W2:Y:S01]  /*7a80*/  S2R R5, SR_CTAID.Y ;  /* 0x0000000000057919 */ /* 0x000ea20000002600 */
[----:B------:R-:W-:Y:S01]  /*7a90*/  ULDC UR11, c[0x0][0x630] ;  /* 0x00018c00000b7ab9 */ /* 0x000fe20000000800 */
[----:B------:R-:W-:Y:S01]  /*7aa0*/  ULDC UR12, c[0x0][0x150] ;  /* 0x00005400000c7ab9 */ /* 0x000fe20000000800 */
[----:B------:R-:W-:Y:S01]  /*7ab0*/  ISETP.NE.AND.EX P0, PT, RZ, UR9, PT, P0 ;  /* 0x00000009ff007c0c */ /* 0x000fe2000bf05300 */
[----:B------:R-:W-:Y:S02]  /*7ac0*/  IMAD.MOV.U32 R6, RZ, RZ, R2 ;  /* 0x000000ffff067224 */ /* 0x000fe400078e0002 */
[----:B------:R-:W-:Y:S01]  /*7ad0*/  IMAD.MOV.U32 R7, RZ, RZ, R3 ;  /* 0x000000ffff077224 */ /* 0x000fe200078e0003 */
[----:B0-----:R-:W-:-:S09]  /*7ae0*/  I2FP.F32.U32 R20, R18 ;  /* 0x0000001200147245 */ /* 0x001fd20000201000 */
[----:B------:R-:W-:Y:S05]  /*7af0*/  @!P0 BRA `(.L_x_150) ;  /* 0x0000000000288947 */ /* 0x000fea0003800000 */
[----:B------:R-:W-:Y:S02]  /*7b00*/  ULDC UR10, c[0x0][0x634] ;  /* 0x00018d00000a7ab9 */ /* 0x000fe40000000800 */
[----:B------:R-:W-:-:S05]  /*7b10*/  IADD3 R7, P0, R2, UR10, RZ ;  /* 0x0000000a02077c10 */ /* 0x000fca000ff1e0ff */
[----:B------:R-:W-:-:S04]  /*7b20*/  IMAD.X R21, RZ, RZ, R3, P0 ;  /* 0x000000ffff157224 */ /* 0x000fc800000e0603 */
[----:B------:R-:W-:-:S04]  /*7b30*/  IMAD.WIDE.U32 R8, R21, UR8, RZ ;  /* 0x0000000815087c25 */ /* 0x000fc8000f8e00ff */
[----:B------:R-:W-:-:S04]  /*7b40*/  IMAD.WIDE.U32 R8, P0, R7, UR9, R8 ;  /* 0x0000000907087c25 */ /* 0x000fc8000f800008 */
[----:B------:R-:W-:-:S04]  /*7b50*/  IMAD.WIDE.U32 R6, R7, UR8, RZ ;  /* 0x0000000807067c25 */ /* 0x000fc8000f8e00ff */
[----:B------:R-:W-:Y:S01]  /*7b60*/  IMAD.MOV.U32 R6, RZ, RZ, R9 ;  /* 0x000000ffff067224 */ /* 0x000fe200078e0009 */
[----:B------:R-:W-:Y:S01]  /*7b70*/  IADD3 RZ, P1, R7, R8, RZ ;  /* 0x0000000807ff7210 */ /* 0x000fe20007f3e0ff */
[----:B------:R-:W-:-:S04]  /*7b80*/  IMAD.X R7, RZ, RZ, RZ, P0 ;  /* 0x000000ffff077224 */ /* 0x000fc800000e06ff */
[----:B------:R-:W-:-:S08]  /*7b90*/  IMAD.WIDE.U32.X R6, R21, UR9, R6, P1 ;  /* 0x0000000915067c25 */ /* 0x000fd000088e0406 */
.L_x_150:
[----:B------:R-:W-:Y:S01]  /*7ba0*/  FMUL R20, R20, UR12 ;  /* 0x0000000c14147c20 */ /* 0x000fe20008400000 */
[--C-:B------:R-:W-:Y:S01]  /*7bb0*/  SHF.R.U64 R16, R6, UR11, R7.reuse ;  /* 0x0000000b06107c19 */ /* 0x100fe20008001207 */
[----:B------:R-:W-:Y:S01]  /*7bc0*/  ULDC.64 UR8, c[0x0][0x620] ;  /* 0x0001880000087ab9 */ /* 0x000fe20000000a00 */
[----:B------:R-:W-:Y:S01]  /*7bd0*/  SHF.R.U32.HI R6, RZ, UR11, R7 ;  /* 0x0000000bff067c19 */ /* 0x000fe20008011607 */
[----:B------:R-:W-:Y:S01]  /*7be0*/  ULDC.64 UR10, c[0x0][0x640] ;  /* 0x00019000000a7ab9 */ /* 0x000fe20000000a00 */
[----:B------:R-:W-:Y:S01]  /*7bf0*/  IADD3 R7, P0, RZ, -R16, RZ ;  /* 0x80000010ff077210 */ /* 0x000fe20007f1e0ff */
[----:B------:R-:W0:Y:S01]  /*7c00*/  F2I.U32.TRUNC.NTZ R20, R20 ;  /* 0x0000001400147305 */ /* 0x000e22000020f000 */
[----:B------:R-:W3:Y:S03]  /*7c10*/  LDC R22, c[0x0][0x148] ;  /* 0x00005200ff167b82 */ /* 0x000ee60000000800 */
[----:B------:R-:W-:Y:S01]  /*7c20*/  IMAD.X R6, RZ, RZ, ~R6, P0 ;  /* 0x000000ffff067224 */ /* 0x000fe200000e0e06 */
[----:B------:R-:W-:-:S03]  /*7c30*/  ISETP.NE.U32.AND P0, PT, RZ, UR10, PT ;  /* 0x0000000aff007c0c */ /* 0x000fc6000bf05070 */
[----:B------:R-:W-:Y:S01]  /*7c40*/  IMAD R6, R6, UR8, RZ ;  /* 0x0000000806067c24 */ /* 0x000fe2000f8e02ff */
[----:B------:R-:W-:-:S03]  /*7c50*/  ISETP.NE.AND.EX P0, PT, RZ, UR11, PT, P0 ;  /* 0x0000000bff007c0c */ /* 0x000fc6000bf05300 */
[C---:B------:R-:W-:Y:S01]  /*7c60*/  IMAD R9, R7.reuse, UR9, R6 ;  /* 0x0000000907097c24 */ /* 0x040fe2000f8e0206 */
[----:B------:R-:W-:Y:S01]  /*7c70*/  ULDC UR9, c[0x0][0x154] ;  /* 0x0000550000097ab9 */ /* 0x000fe20000000800 */
[----:B------:R-:W-:Y:S01]  /*7c80*/  IMAD.WIDE.U32 R6, R7, UR8, R2 ;  /* 0x0000000807067c25 */ /* 0x000fe2000f8e0002 */
[----:B------:R-:W-:-:S03]  /*7c90*/  ULDC UR8, c[0x0][0x618] ;  /* 0x0001860000087ab9 */ /* 0x000fc60000000800 */
[----:B0-----:R-:W-:Y:S02]  /*7ca0*/  IMAD.MOV R8, RZ, RZ, -R20 ;  /* 0x000000ffff087224 */ /* 0x001fe400078e0a14 */
[----:B------:R-:W-:Y:S02]  /*7cb0*/  IMAD.IADD R7, R7, 0x1, R9 ;  /* 0x0000000107077824 */ /* 0x000fe400078e0209 */
[----:B-1----:R-:W-:Y:S01]  /*7cc0*/  IMAD R18, R19, R8, R18 ;  /* 0x0000000813127224 */ /* 0x002fe200078e0212 */
[----:B--2---:R-:W-:Y:S02]  /*7cd0*/  I2FP.F32.U32 R8, R5 ;  /* 0x0000000500087245 */ /* 0x004fe40000201000 */
[--C-:B------:R-:W-:Y:S02]  /*7ce0*/  SHF.R.U64 R19, R6, UR8, R7.reuse ;  /* 0x0000000806137c19 */ /* 0x100fe40008001207 */
[----:B------:R-:W-:Y:S01]  /*7cf0*/  SHF.R.U32.HI R6, RZ, UR8, R7 ;  /* 0x00000008ff067c19 */ /* 0x000fe20008011607 */
[----:B------:R-:W-:Y:S01]  /*7d00*/  FMUL R8, R8, UR9 ;  /* 0x0000000908087c20 */ /* 0x000fe20008400000 */
[----:B------:R-:W-:-:S02]  /*7d10*/  ULDC UR8, c[0x0][0x608] ;  /* 0x0001820000087ab9 */ /* 0x000fc40000000800 */
[--C-:B------:R-:W-:Y:S01]  /*7d20*/  SHF.R.U64 R21, R19, UR8, R6.reuse ;  /* 0x0000000813157c19 */ /* 0x100fe20008001206 */
[----:B------:R0:W1:Y:S01]  /*7d30*/  F2I.U32.TRUNC.NTZ R24, R8 ;  /* 0x0000000800187305 */ /* 0x000062000020f000 */
[----:B------:R-:W-:Y:S01]  /*7d40*/  SHF.R.U32.HI R6, RZ, UR8, R6 ;  /* 0x00000008ff067c19 */ /* 0x000fe20008011606 */
[----:B------:R-:W-:-:S03]  /*7d50*/  ULDC UR8, c[0x0][0x658] ;  /* 0x0001960000087ab9 */ /* 0x000fc60000000800 */
[--C-:B------:R-:W-:Y:S02]  /*7d60*/  SHF.R.U64 R20, R21, UR8, R6.reuse ;  /* 0x0000000815147c19 */ /* 0x100fe40008001206 */
[----:B------:R-:W-:-:S03]  /*7d70*/  SHF.R.U32.HI R23, RZ, UR8, R6 ;  /* 0x00000008ff177c19 */ /* 0x000fc60008011606 */
[----:B------:R-:W-:Y:S02]  /*7d80*/  IMAD.MOV.U32 R6, RZ, RZ, R20 ;  /* 0x000000ffff067224 */ /* 0x000fe400078e0014 */
[----:B------:R-:W-:Y:S01]  /*7d90*/  IMAD.MOV.U32 R7, RZ, RZ, R23 ;  /* 0x000000ffff077224 */ /* 0x000fe200078e0017 */
[----:B0-----:R-:W-:Y:S06]  /*7da0*/  @!P0 BRA `(.L_x_151) ;  /* 0x0000000000288947 */ /* 0x001fec0003800000 */
        /* <DEDUP_REMOVED lines=10> */
.L_x_151:
[----:B------:R-:W-:Y:S01]  /*7e50*/  ULDC UR8, c[0x0][0x648] ;  /* 0x0001920000087ab9 */ /* 0x000fe20000000800 */
[----:B-1----:R-:W-:Y:S01]  /*7e60*/  IMAD.MOV R24, RZ, RZ, -R24 ;  /* 0x000000ffff187224 */ /* 0x002fe200078e0a18 */
[----:B------:R-:W-:Y:S01]  /*7e70*/  SHF.R.U64 R6, R6, UR8, R7 ;  /* 0x0000000806067c19 */ /* 0x000fe20008001207 */
[----:B------:R-:W-:Y:S01]  /*7e80*/  ULDC UR8, c[0x0][0x638] ;  /* 0x00018e0000087ab9 */ /* 0x000fe20000000800 */
[----:B------:R-:W-:Y:S01]  /*7e90*/  LOP3.LUT R21, R21, UR6, RZ, 0xc0, !PT ;  /* 0x0000000615157c12 */ /* 0x000fe2000f8ec0ff */
[----:B---3--:R-:W-:Y:S01]  /*7ea0*/  @P2 IMAD R18, R22, R24, R5 ;  /* 0x0000001816122224 */ /* 0x008fe200078e0205 */
[----:B------:R-:W-:Y:S01]  /*7eb0*/  LOP3.LUT R7, R19, UR4, RZ, 0xc0, !PT ;  /* 0x0000000413077c12 */ /* 0x000fe2000f8ec0ff */
[----:B------:R-:W-:Y:S01]  /*7ec0*/  IMAD.MOV R5, RZ, RZ, -R6 ;  /* 0x000000ffff057224 */ /* 0x000fe200078e0a06 */
[----:B------:R-:W-:Y:S01]  /*7ed0*/  ULDC UR9, c[0x0][0x610] ;  /* 0x0001840000097ab9 */ /* 0x000fe20000000800 */
[----:B------:R-:W-:Y:S02]  /*7ee0*/  IMAD R21, R6, UR5, R21 ;  /* 0x0000000506157c24 */ /* 0x000fe4000f8e0215 */
[----:B------:R-:W-:Y:S01]  /*7ef0*/  IMAD R20, R5, UR8, R20 ;  /* 0x0000000805147c24 */ /* 0x000fe2000f8e0214 */
[----:B------:R-:W-:Y:S01]  /*7f00*/  ULDC UR8, c[0x0][0x600] ;  /* 0x0001800000087ab9 */ /* 0x000fe20000000800 */
[----:B------:R-:W-:-:S02]  /*7f10*/  IMAD R18, R21, UR9, R18 ;  /* 0x0000000915127c24 */ /* 0x000fc4000f8e0212 */
[----:B------:R-:W-:Y:S02]  /*7f20*/  IMAD R7, R20, UR8, R7 ;  /* 0x0000000814077c24 */ /* 0x000fe4000f8e0207 */
[----:B------:R-:W-:-:S03]  /*7f30*/  IMAD.MOV.U32 R6, RZ, RZ, 0x1 ;  /* 0x00000001ff067424 */ /* 0x000fc600078e00ff */
[----:B------:R-:W-:Y:S02]  /*7f40*/  SEL R5, R7, R18, !P2 ;  /* 0x0000001207057207 */ /* 0x000fe40005000000 */
[----:B------:R-:W-:-:S07]  /*7f50*/  SEL R18, R18, R7, !P2 ;  /* 0x0000000712127207 */ /* 0x000fce0005000000 */
.L_x_149:
[----:B------:R-:W-:Y:S05]  /*7f60*/  BSYNC B1 ;  /* 0x0000000000017941 */ /* 0x000fea0003800000 */
.L_x_148:
[----:B------:R-:W-:-:S13]  /*7f70*/  LOP3.LUT P0, RZ, R6, 0xff, RZ, 0xc0, !PT ;  /* 0x000000ff06ff7812 */ /* 0x000fda000780c0ff */
[----:B------:R-:W-:Y:S05]  /*7f80*/  @P0 BRA `(.L_x_152) ;  /* 0xfffffff400140947 */ /* 0x000fea000383ffff */
[----:B------:R-:W-:Y:S05]  /*7f90*/  BSYNC B0 ;  /* 0x0000000000007941 */ /* 0x000fea0003800000 */
.L_x_141:
[----:B------:R-:W-:-:S03]  /*7fa0*/  UMOV UR8, 0xffffffff ;  /* 0xffffffff00087882 */ /* 0x000fc60000000000 */
[----:B------:R-:W-:Y:S05]  /*7fb0*/  BRA.DIV UR8, `(.L_x_153) ;  /* 0x00000006081c7947 */ /* 0x000fea000b800000 */
[----:B------:R-:W-:-:S13]  /*7fc0*/  ELECT P0, URZ, PT ;  /* 0x00000000003f782f */ /* 0x000fda0003800000 */
.L_x_167:
[----:B------:R-:W-:Y:S04]  /*7fd0*/  BSSY B0, `(.L_x_154) ;  /* 0x000002b000007945 */ /* 0x000fe80003800000 */
[----:B------:R-:W-:Y:S05]  /*7fe0*/  @!P0 BRA `(.L_x_155) ;  /* 0x0000000000a48947 */ /* 0x000fea0003800000 */
[----:B------:R-:W-:-:S04]  /*7ff0*/  LOP3.LUT R4, R4, 0x2, RZ, 0xfc, !PT ;  /* 0x0000000204047812 */ /* 0x000fc800078efcff */
[----:B------:R-:W-:-:S13]  /*8000*/  ISETP.NE.AND P0, PT, R4, 0x3, PT ;  /* 0x000000030400780c */ /* 0x000fda0003f05270 */
[----:B------:R-:W-:Y:S05]  /*8010*/  @!P0 BRA `(.L_x_156) ;  /* 0x0000000000048947 */ /* 0x000fea0003800000 */
[----:B------:R-:W-:Y:S01]  /*8020*/  BPT.TRAP 0x1 ;  /* 0x000000040000795c */ /* 0x000fe20000300000 */
.L_x_156:
[----:B------:R-:W0:Y:S01]  /*8030*/  S2R R3, SR_CgaCtaId ;  /* 0x0000000000037919 */ /* 0x000e220000008800 */
[----:B------:R-:W-:Y:S02]  /*8040*/  MOV R0, 0x400 ;  /* 0x0000040000007802 */ /* 0x000fe40000000f00 */
[----:B------:R-:W-:Y:S02]  /*8050*/  SHF.L.U32 R2, R15, 0x1f, RZ ;  /* 0x0000001f0f027819 */ /* 0x000fe400000006ff */
[----:B0-----:R-:W-:-:S05]  /*8060*/  LEA R3, R3, R0, 0x18 ;  /* 0x0000000003037211 */ /* 0x001fca00078ec0ff */
[----:B------:R-:W-:-:S04]  /*8070*/  VIADD R3, R3, 0x20 ;  /* 0x0000002003037836 */ /* 0x000fc80000000000 */
[C---:B------:R-:W-:Y:S02]  /*8080*/  IMAD R5, R14.reuse, 0x8, R3 ;  /* 0x000000080e057824 */ /* 0x040fe400078e0203 */
[----:B------:R-:W-:Y:S02]  /*8090*/  VIADD R14, R14, 0x1 ;  /* 0x000000010e0e7836 */ /* 0x000fe40000000000 */
[----:B------:R-:W0:Y:S03]  /*80a0*/  SYNCS.PHASECHK.TRANS64.TRYWAIT P0, [R5+URZ], R2 ;  /* 0x00000002050075a7 */ /* 0x000e26000800017f */
[----:B------:R-:W-:-:S04]  /*80b0*/  ISETP.NE.AND P1, PT, R14, 0x4, PT ;  /* 0x000000040e00780c */ /* 0x000fc80003f25270 */
[----:B------:R-:W-:Y:S02]  /*80c0*/  SEL R0, RZ, 0x1, P1 ;  /* 0x00000001ff007807 */ /* 0x000fe40000800000 */
[----:B------:R-:W-:Y:S02]  /*80d0*/  SEL R14, R14, RZ, P1 ;  /* 0x000000ff0e0e7207 */ /* 0x000fe40000800000 */
[----:B------:R-:W-:-:S03]  /*80e0*/  LOP3.LUT R15, R15, R0, RZ, 0x3c, !PT ;  /* 0x000000000f0f7212 */ /* 0x000fc600078e3cff */
[----:B------:R-:W-:Y:S01]  /*80f0*/  IMAD R7, R14, 0x8, R3 ;  /* 0x000000080e077824 */ /* 0x000fe200078e0203 */
[----:B------:R-:W-:Y:S01]  /*8100*/  SHF.L.U32 R4, R15, 0x1f, RZ ;  /* 0x0000001f0f047819 */ /* 0x000fe200000006ff */
[----:B0-----:R-:W-:Y:S06]  /*8110*/  @!P0 BRA `(.L_x_157) ;  /* 0x0000000000e48947 */ /* 0x001fec0003800000 */
.L_x_168:
[----:B------:R-:W1:Y:S01]  /*8120*/  SYNCS.PHASECHK.TRANS64.TRYWAIT P0, [R7+URZ], R4 ;  /* 0x00000004070075a7 */ /* 0x000e62000800017f */
[----:B------:R-:W-:-:S05]  /*8130*/  VIADD R0, R14, 0x1 ;  /* 0x000000010e007836 */ /* 0x000fca0000000000 */
[----:B------:R-:W-:-:S04]  /*8140*/  ISETP.NE.AND P1, PT, R0, 0x4, PT ;  /* 0x000000040000780c */ /* 0x000fc80003f25270 */
[----:B0-----:R-:W-:Y:S02]  /*8150*/  SEL R2, RZ, 0x1, P1 ;  /* 0x00000001ff027807 */ /* 0x001fe40000800000 */
[----:B------:R-:W-:Y:S02]  /*8160*/  SEL R0, R0, RZ, P1 ;  /* 0x000000ff00007207 */ /* 0x000fe40000800000 */
[----:B------:R-:W-:-:S03]  /*8170*/  LOP3.LUT R15, R15, R2, RZ, 0x3c, !PT ;  /* 0x000000020f0f7212 */ /* 0x000fc600078e3cff */
[----:B------:R-:W-:Y:S01]  /*8180*/  IMAD R6, R0, 0x8, R3 ;  /* 0x0000000800067824 */ /* 0x000fe200078e0203 */
[----:B------:R-:W-:Y:S01]  /*8190*/  SHF.L.U32 R5, R15, 0x1f, RZ ;  /* 0x0000001f0f057819 */ /* 0x000fe200000006ff */
[----:B-1----:R-:W-:Y:S06]  /*81a0*/  @!P0 BRA `(.L_x_158) ;  /* 0x0000000000d48947 */ /* 0x002fec0003800000 */
.L_x_169:
[----:B------:R-:W1:Y:S01]  /*81b0*/  SYNCS.PHASECHK.TRANS64.TRYWAIT P0, [R6+URZ], R5 ;  /* 0x00000005060075a7 */ /* 0x000e62000800017f */
[----:B------:R-:W-:-:S05]  /*81c0*/  VIADD R0, R0, 0x1 ;  /* 0x0000000100007836 */ /* 0x000fca0000000000 */
[----:B------:R-:W-:-:S04]  /*81d0*/  ISETP.NE.AND P1, PT, R0, 0x4, PT ;  /* 0x000000040000780c */ /* 0x000fc80003f25270 */
[----:B------:R-:W-:Y:S02]  /*81e0*/  SEL R2, RZ, 0x1, P1 ;  /* 0x00000001ff027807 */ /* 0x000fe40000800000 */
[----:B------:R-:W-:Y:S02]  /*81f0*/  SEL R0, R0, RZ, P1 ;  /* 0x000000ff00007207 */ /* 0x000fe40000800000 */
[----:B------:R-:W-:Y:S01]  /*8200*/  LOP3.LUT R2, R15, R2, RZ, 0x3c, !PT ;  /* 0x000000020f027212 */ /* 0x000fe200078e3cff */
[----:B-1----:R-:W-:Y:S06]  /*8210*/  @!P0 BRA `(.L_x_159) ;  /* 0x0000000000cc8947 */ /* 0x002fec0003800000 */
.L_x_170:
[----:B------:R-:W-:Y:S01]  /*8220*/  IMAD R3, R0, 0x8, R3 ;  /* 0x0000000800037824 */ /* 0x000fe200078e0203 */
[----:B------:R-:W-:-:S07]  /*8230*/  SHF.L.U32 R0, R2, 0x1f, RZ ;  /* 0x0000001f02007819 */ /* 0x000fce00000006ff */
.L_x_160:
[----:B--2---:R2:W3:Y:S02]  /*8240*/  SYNCS.PHASECHK.TRANS64.TRYWAIT P0, [R3+URZ], R0 ;  /* 0x00000000030075a7 */ /* 0x0044e4000800017f */
[----:B---3--:R-:W-:Y:S05]  /*8250*/  @!P0 NANOSLEEP.SYNCS 0x989680 ;  /* 0x009896800000895d */ /* 0x008fea0003900000 */
[----:B------:R-:W3:Y:S02]  /*8260*/  @!P0 SYNCS.PHASECHK.TRANS64 P0, [R3+URZ], R0 ;  /* 0x00000000030085a7 */ /* 0x000ee4000800007f */
[----:B---3--:R-:W-:Y:S05]  /*8270*/  @!P0 BRA `(.L_x_160) ;  /* 0xfffffffc00f08947 */ /* 0x008fea000383ffff */
.L_x_155:
[----:B------:R-:W-:Y:S05]  /*8280*/  BSYNC B0 ;  /* 0x0000000000007941 */ /* 0x000fea0003800000 */
.L_x_154:
[----:B------:R-:W-:Y:S05]  /*8290*/  EXIT ;  /* 0x000000000000794d */ /* 0x000fea0003800000 */
.L_x_21:
[----:B-1----:R-:W-:-:S04]  /*82a0*/  IMAD.U32 R11, RZ, RZ, UR6 ;  /* 0x00000006ff0b7e24 */ /* 0x002fc8000f8e00ff */
[----:B------:R1:W4:Y:S03]  /*82b0*/  SYNCS.PHASECHK.TRANS64.TRYWAIT P0, [R11+URZ], R10 ;  /* 0x0000000a0b0075a7 */ /* 0x000326000800017f */
[----:B----4-:R-:W-:Y:S05]  /*82c0*/  @!P0 NANOSLEEP.SYNCS 0x989680 ;  /* 0x009896800000895d */ /* 0x010fea0003900000 */
[----:B------:R-:W4:Y:S02]  /*82d0*/  @!P0 SYNCS.PHASECHK.TRANS64 P0, [R11+URZ], R10 ;  /* 0x0000000a0b0085a7 */ /* 0x000f24000800007f */
[----:B----4-:R-:W-:Y:S05]  /*82e0*/  @!P0 BRA `(.L_x_21) ;  /* 0xfffffffc00ec8947 */ /* 0x010fea000383ffff */
[----:B------:R-:W-:Y:S05]  /*82f0*/  BRA `(.L_x_20) ;  /* 0xffffff9000fc7947 */ /* 0x000fea000383ffff */
.L_x_27:
[----:B-1----:R-:W-:-:S04]  /*8300*/  IMAD.U32 R113, RZ, RZ, UR14 ;  /* 0x0000000eff717e24 */ /* 0x002fc8000f8e00ff */
[----:B------:R1:W4:Y:S03]  /*8310*/  SYNCS.PHASECHK.TRANS64.TRYWAIT P0, [R113+URZ], R110 ;  /* 0x0000006e710075a7 */ /* 0x000326000800017f */
[----:B----4-:R-:W-:Y:S05]  /*8320*/  @!P0 NANOSLEEP.SYNCS 0x989680 ;  /* 0x009896800000895d */ /* 0x010fea0003900000 */
[----:B------:R-:W4:Y:S02]  /*8330*/  @!P0 SYNCS.PHASECHK.TRANS64 P0, [R113+URZ], R110 ;  /* 0x0000006e710085a7 */ /* 0x000f24000800007f */
[----:B----4-:R-:W-:Y:S05]  /*8340*/  @!P0 BRA `(.L_x_27) ;  /* 0xfffffffc00ec8947 */ /* 0x010fea000383ffff */
[----:B------:R-:W-:Y:S05]  /*8350*/  BRA `(.L_x_26) ;  /* 0xffffff9c005c7947 */ /* 0x000fea000383ffff */
.L_x_142:
[----:B------:R-:W-:Y:S01]  /*8360*/  BSSY B1, `(.L_x_161) ;  /* 0x0000006000017945 */ /* 0x000fe20003800000 */
[----:B------:R-:W-:-:S07]  /*8370*/  IMAD.MOV.U32 R6, RZ, RZ, -0x1 ;  /* 0xffffffffff067424 */ /* 0x000fce00078e00ff */
[----:B------:R-:W-:Y:S05]  /*8380*/  WARPSYNC.COLLECTIVE R6, `(.L_x_162) ;  /* 0x00000000060c7348 */ /* 0x000fea0003c00000 */
[----:B------:R-:W-:Y:S02]  /*8390*/  ELECT P0, UR62, PT ;  /* 0x00000000003e782f */ /* 0x000fe40003800000 */
[----:B------:R-:W-:Y:S01]  /*83a0*/  MOV R6, UR62 ;  /* 0x0000003e00067c02 */ /* 0x000fe20008000f00 */
[----:B------:R-:W-:Y:S10]  /*83b0*/  ENDCOLLECTIVE ;  /* 0x000000000000791b */ /* 0x000ff40003800000 */
.L_x_162:
[----:B------:R-:W-:Y:S05]  /*83c0*/  BSYNC B1 ;  /* 0x0000000000017941 */ /* 0x000fea0003800000 */
.L_x_161:
[----:B------:R-:W-:Y:S05]  /*83d0*/  BRA `(.L_x_163) ;  /* 0xfffffff0000c7947 */ /* 0x000fea000383ffff */
.L_x_145:
[----:B-1----:R1:W2:Y:S02]  /*83e0*/  SYNCS.PHASECHK.TRANS64.TRYWAIT P0, [R21+URZ+0x20], R8 ;  /* 0x00002008150075a7 */ /* 0x0022a4000800017f */
[----:B--2---:R-:W-:Y:S05]  /*83f0*/  @!P0 NANOSLEEP.SYNCS 0x989680 ;  /* 0x009896800000895d */ /* 0x004fea0003900000 */
[----:B------:R-:W2:Y:S02]  /*8400*/  @!P0 SYNCS.PHASECHK.TRANS64 P0, [R21+URZ+0x20], R8 ;  /* 0x00002008150085a7 */ /* 0x000ea4000800007f */
[----:B--2---:R-:W-:Y:S05]  /*8410*/  @!P0 BRA `(.L_x_145) ;  /* 0xfffffffc00f08947 */ /* 0x004fea000383ffff */
[----:B------:R-:W-:Y:S05]  /*8420*/  BRA `(.L_x_164) ;  /* 0xfffffff000487947 */ /* 0x000fea000383ffff */
.L_x_153:
[----:B------:R-:W-:Y:S01]  /*8430*/  BSSY B0, `(.L_x_165) ;  /* 0x0000006000007945 */ /* 0x000fe20003800000 */
[----:B------:R-:W-:-:S07]  /*8440*/  IMAD.MOV.U32 R6, RZ, RZ, -0x1 ;  /* 0xffffffffff067424 */ /* 0x000fce00078e00ff */
[----:B------:R-:W-:Y:S05]  /*8450*/  WARPSYNC.COLLECTIVE R6, `(.L_x_166) ;  /* 0x00000000060c7348 */ /* 0x000fea0003c00000 */
[----:B------:R-:W-:Y:S02]  /*8460*/  ELECT P0, UR62, PT ;  /* 0x00000000003e782f */ /* 0x000fe40003800000 */
[----:B------:R-:W-:Y:S01]  /*8470*/  MOV R6, UR62 ;  /* 0x0000003e00067c02 */ /* 0x000fe20008000f00 */
[----:B------:R-:W-:Y:S10]  /*8480*/  ENDCOLLECTIVE ;  /* 0x000000000000791b */ /* 0x000ff40003800000 */
.L_x_166:
[----:B------:R-:W-:Y:S05]  /*8490*/  BSYNC B0 ;  /* 0x0000000000007941 */ /* 0x000fea0003800000 */
.L_x_165:
[----:B------:R-:W-:Y:S05]  /*84a0*/  BRA `(.L_x_167) ;  /* 0xfffffff800c87947 */ /* 0x000fea000383ffff */
.L_x_157:
[----:B0-----:R0:W1:Y:S02]  /*84b0*/  SYNCS.PHASECHK.TRANS64.TRYWAIT P0, [R5+URZ], R2 ;  /* 0x00000002050075a7 */ /* 0x001064000800017f */
[----:B-1----:R-:W-:Y:S05]  /*84c0*/  @!P0 NANOSLEEP.SYNCS 0x989680 ;  /* 0x009896800000895d */ /* 0x002fea0003900000 */
[----:B------:R-:W1:Y:S02]  /*84d0*/  @!P0 SYNCS.PHASECHK.TRANS64 P0, [R5+URZ], R2 ;  /* 0x00000002050085a7 */ /* 0x000e64000800007f */
[----:B-1----:R-:W-:Y:S05]  /*84e0*/  @!P0 BRA `(.L_x_157) ;  /* 0xfffffffc00f08947 */ /* 0x002fea000383ffff */
[----:B------:R-:W-:Y:S05]  /*84f0*/  BRA `(.L_x_168) ;  /* 0xfffffffc00087947 */ /* 0x000fea000383ffff */
.L_x_158:
[----:B0-----:R0:W1:Y:S02]  /*8500*/  SYNCS.PHASECHK.TRANS64.TRYWAIT P0, [R7+URZ], R4 ;  /* 0x00000004070075a7 */ /* 0x001064000800017f */
[----:B-1----:R-:W-:Y:S05]  /*8510*/  @!P0 NANOSLEEP.SYNCS 0x989680 ;  /* 0x009896800000895d */ /* 0x002fea0003900000 */
[----:B------:R-:W1:Y:S02]  /*8520*/  @!P0 SYNCS.PHASECHK.TRANS64 P0, [R7+URZ], R4 ;  /* 0x00000004070085a7 */ /* 0x000e64000800007f */
[----:B-1----:R-:W-:Y:S05]  /*8530*/  @!P0 BRA `(.L_x_158) ;  /* 0xfffffffc00f08947 */ /* 0x002fea000383ffff */
[----:B------:R-:W-:Y:S05]  /*8540*/  BRA `(.L_x_169) ;  /* 0xfffffffc00187947 */ /* 0x000fea000383ffff */
.L_x_159:
[----:B-1----:R1:W2:Y:S02]  /*8550*/  SYNCS.PHASECHK.TRANS64.TRYWAIT P0, [R6+URZ], R5 ;  /* 0x00000005060075a7 */ /* 0x0022a4000800017f */
[----:B--2---:R-:W-:Y:S05]  /*8560*/  @!P0 NANOSLEEP.SYNCS 0x989680 ;  /* 0x009896800000895d */ /* 0x004fea0003900000 */
[----:B------:R-:W2:Y:S02]  /*8570*/  @!P0 SYNCS.PHASECHK.TRANS64 P0, [R6+URZ], R5 ;  /* 0x00000005060085a7 */ /* 0x000ea4000800007f */
[----:B--2---:R-:W-:Y:S05]  /*8580*/  @!P0 BRA `(.L_x_159) ;  /* 0xfffffffc00f08947 */ /* 0x004fea000383ffff */
[----:B------:R-:W-:Y:S05]  /*8590*/  BRA `(.L_x_170) ;  /* 0xfffffffc00207947 */ /* 0x000fea000383ffff */
.L_x_171:
[----:B------:R-:W-:-:S00]  /*85a0*/  BRA `(.L_x_171) ;  /* 0xfffffffc00fc7947 */ /* 0x000fc0000383ffff */
[----:B------:R-:W-:-:S00]  /*85b0*/  NOP ;  /* 0x0000000000007918 */ /* 0x000fc00000000000 */
        /* <DEDUP_REMOVED lines=12> */
.L_x_172:


//--------------------- .nv.shared._ZN7cutlass13device_kernelINS_4gemm6kernel13GemmUniversalIN4cute5tupleIJiiiiEEENS1_10collective13CollectiveMmaINS1_37MainloopSm90TmaGmmaWarpSpecializedFP8ILi4ENS5_IJNS4_1CILi2EEENSA_ILi1EEESC_EEENS1_35KernelTmaWarpSpecializedCooperativeEEENS5_IJNSA_ILi128EEENSA_ILi96EEENSA_ILi256EEEEEENS_12float_e4m3_tENS5_IJlSC_lEEESK_SL_NS4_8TiledMMAINS4_8MMA_AtomIJNS4_4SM904GMMA30MMA_64x96x32_F32E4M3E4M3_SS_TNILNSP_7ScaleInE1ELSR_1EEEEEENS4_6LayoutISD_NS5_IJSC_NSA_ILi0EEESV_EEEEENS5_IJNS4_10UnderscoreESY_SY_EEEEENS4_13SM90_TMA_LOADENS4_14ComposedLayoutINS4_7SwizzleILi3ELi4ELi3EEENS4_18smem_ptr_flag_bitsILi8EEENSU_INS5_IJNSA_ILi8EEESG_EEENS5_IJSG_SC_EEEEEEEvNS4_8identityENS4_23SM90_TMA_LOAD_MULTICASTES1B_vS1C_EENS_8epilogue10collective6detail29Sm90TmaWarpSpecializedAdapterINS1G_15DefaultEpilogueISK_SL_SL_NS1F_6thread17LinearCombinationISK_Li1EffLNS1K_9ScaleType4KindE0ELNS_15FloatRoundStyleE2ESK_EENS1_15EpilogueDefaultEEEEEvvEEEEvNT_6ParamsE --------------------------
	.section	.nv.shared._ZN7cutlass13device_kernelINS_4gemm6kernel13GemmUniversalIN4cute5tupleIJiiiiEEENS1_10collective13CollectiveMmaINS1_37MainloopSm90TmaGmmaWarpSpecializedFP8ILi4ENS5_IJNS4_1CILi2EEENSA_ILi1EEESC_EEENS1_35KernelTmaWarpSpecializedCooperativeEEENS5_IJNSA_ILi128EEENSA_ILi96EEENSA_ILi256EEEEEENS_12float_e4m3_tENS5_IJlSC_lEEESK_SL_NS4_8TiledMMAINS4_8MMA_AtomIJNS4_4SM904GMMA30MMA_64x96x32_F32E4M3E4M3_SS_TNILNSP_7ScaleInE1ELSR_1EEEEEENS4_6LayoutISD_NS5_IJSC_NSA_ILi0EEESV_EEEEENS5_IJNS4_10UnderscoreESY_SY_EEEEENS4_13SM90_TMA_LOADENS4_14ComposedLayoutINS4_7SwizzleILi3ELi4ELi3EEENS4_18smem_ptr_flag_bitsILi8EEENSU_INS5_IJNSA_ILi8EEESG_EEENS5_IJSG_SC_EEEEEEEvNS4_8identityENS4_23SM90_TMA_LOAD_MULTICASTES1B_vS1C_EENS_8epilogue10collective6detail29Sm90TmaWarpSpecializedAdapterINS1G_15DefaultEpilogueISK_SL_SL_NS1F_6thread17LinearCombinationISK_Li1EffLNS1K_9ScaleType4KindE0ELNS_15FloatRoundStyleE2ESK_EENS1_15EpilogueDefaultEEEEEvvEEEEvNT_6ParamsE,"aw",@nobits
	.sectionflags	@""
	.align	16
	.zero		1024


//--------------------- .nv.shared.reserved.0     --------------------------
	.section	.nv.shared.reserved.0,"aw",@nobits
	.weak		__nv_reservedSMEM_offset_0_alias
	.size		__nv_reservedSMEM_offset_0_alias, 0, 0
	.other		__nv_reservedSMEM_offset_0_alias,@"STO_CUDA_RESERVED_SHARED STV_DEFAULT"
__nv_reservedSMEM_offset_0_alias:
	.zero		0


//--------------------- .nv.global                --------------------------
	.section	.nv.global,"aw",@nobits
.nv.global:
	.type		_ZN40_INTERNAL_94d13655_4_k_cu_e5ac3156_172634cute1_E,@object
	.size		_ZN40_INTERNAL_94d13655_4_k_cu_e5ac3156_172634cute1_E,(_ZN40_INTERNAL_94d13655_4_k_cu_e5ac3156_172634cuda3std3__45__cpo6cbeginE - _ZN40_INTERNAL_94d13655_4_k_cu_e5ac3156_172634cute1_E)
_ZN40_INTERNAL_94d13655_4_k_cu_e5ac3156_172634cute1_E:
	.zero		1
	.type		_ZN40_INTERNAL_94d13655_4_k_cu_e5ac3156_172634cuda3std3__45__cpo6cbeginE,@object
	.size		_ZN40_INTERNAL_94d13655_4_k_cu_e5ac3156_172634cuda3std3__45__cpo6cbeginE,(_ZN40_INTERNAL_94d13655_4_k_cu_e5ac3156_172634cuda3std3__48in_placeE - _ZN40_INTERNAL_94d13655_4_k_cu_e5ac3156_172634cuda3std3__45__cpo6cbeginE)
_ZN40_INTERNAL_94d13655_4_k_cu_e5ac3156_172634cuda3std3__45__cpo6cbeginE:
	.zero		1
	.type		_ZN40_INTERNAL_94d13655_4_k_cu_e5ac3156_172634cuda3std3__48in_placeE,@object
	.size		_ZN40_INTERNAL_94d13655_4_k_cu_e5ac3156_172634cuda3std3__48in_placeE,(_ZN40_INTERNAL_94d13655_4_k_cu_e5ac3156_172634cuda3std6ranges3__45__cpo9iter_moveE - _ZN40_INTERNAL_94d13655_4_k_cu_e5ac3156_172634cuda3std3__48in_placeE)
_ZN40_INTERNAL_94d13655_4_k_cu_e5ac3156_172634cuda3std3__48in_placeE:
	.zero		1
	.type		_ZN40_INTERNAL_94d13655_4_k_cu_e5ac3156_172634cuda3std6ranges3__45__cpo9iter_moveE,@object
	.size		_ZN40_INTERNAL_94d13655_4_k_cu_e5ac3156_172634cuda3std6ranges3__45__cpo9iter_moveE,(_ZN40_INTERNAL_94d13655_4_k_cu_e5ac3156_172634cuda3std3__45__cpo5beginE - _ZN40_INTERNAL_94d13655_4_k_cu_e5ac3156_172634cuda3std6ranges3__45__cpo9iter_moveE)
_ZN40_INTERNAL_94d13655_4_k_cu_e5ac3156_172634cuda3std6ranges3__45__cpo9iter_moveE:
	.zero		1
	.type		_ZN40_INTERNAL_94d13655_4_k_cu_e5ac3156_172634cuda3std3__45__cpo5beginE,@object
	.size		_ZN40_INTERNAL_94d13655_4_k_cu_e5ac3156_172634cuda3std3__45__cpo5beginE,(_ZN40_INTERNAL_94d13655_4_k_cu_e5ac3156_172634cuda3std3__442_GLOBAL__N__94d13655_4_k_cu_e5ac3156_172636ignoreE - _ZN40_INTERNAL_94d13655_4_k_cu_e5ac3156_172634cuda3std3__45__cpo5beginE)
_ZN40_INTERNAL_94d13655_4_k_cu_e5ac3156_172634cuda3std3__45__cpo5beginE:
	.zero		1
	.type		_ZN40_INTERNAL_94d13655_4_k_cu_e5ac3156_172634cuda3std3__442_GLOBAL__N__94d13655_4_k_cu_e5ac3156_172636ignoreE,@object
	.size		_ZN40_INTERNAL_94d13655_4_k_cu_e5ac3156_172634cuda3std3__442_GLOBAL__N__94d13655_4_k_cu_e5ac3156_172636ignoreE,(_ZN40_INTERNAL_94d13655_4_k_cu_e5ac3156_172634cute7productE - _ZN40_INTERNAL_94d13655_4_k_cu_e5ac3156_172634cuda3std3__442_GLOBAL__N__94d13655_4_k_cu_e5ac3156_172636ignoreE)
_ZN40_INTERNAL_94d13655_4_k_cu_e5ac3156_172634cuda3std3__442_GLOBAL__N__94d13655_4_k_cu_e5ac3156_172636ignoreE:
	.zero		1
	.type		_ZN40_INTERNAL_94d13655_4_k_cu_e5ac3156_172634cute7productE,@object
	.size		_ZN40_INTERNAL_94d13655_4_k_cu_e5ac3156_172634cute7productE,(_ZN40_INTERNAL_94d13655_4_k_cu_e5ac3156_172634cuda3std3__45__cpo3endE - _ZN40_INTERNAL_94d13655_4_k_cu_e5ac3156_172634cute7productE)
_ZN40_INTERNAL_94d13655_4_k_cu_e5ac3156_172634cute7productE:
	.zero		1
	.type		_ZN40_INTERNAL_94d13655_4_k_cu_e5ac3156_172634cuda3std3__45__cpo3endE,@object
	.size		_ZN40_INTERNAL_94d13655_4_k_cu_e5ac3156_172634cuda3std3__45__cpo3endE,(_ZN40_INTERNAL_94d13655_4_k_cu_e5ac3156_172634cuda3std3__419piecewise_constructE - _ZN40_INTERNAL_94d13655_4_k_cu_e5ac3156_172634cuda3std3__45__cpo3endE)
_ZN40_INTERNAL_94d13655_4_k_cu_e5ac3156_172634cuda3std3__45__cpo3endE:
	.zero		1
	.type		_ZN40_INTERNAL_94d13655_4_k_cu_e5ac3156_172634cuda3std3__419piecewise_constructE,@object
	.size		_ZN40_INTERNAL_94d13655_4_k_cu_e5ac3156_172634cuda3std3__419piecewise_constructE,(_ZN40_INTERNAL_94d13655_4_k_cu_e5ac3156_172634cuda3std3__45__cpo4cendE - _ZN40_INTERNAL_94d13655_4_k_cu_e5ac3156_172634cuda3std3__419piecewise_constructE)
_ZN40_INTERNAL_94d13655_4_k_cu_e5ac3156_172634cuda3std3__419piecewise_constructE:
	.zero		1
	.type		_ZN40_INTERNAL_94d13655_4_k_cu_e5ac3156_172634cuda3std3__45__cpo4cendE,@object
	.size		_ZN40_INTERNAL_94d13655_4_k_cu_e5ac3156_172634cuda3std3__45__cpo4cendE,(_ZN40_INTERNAL_94d13655_4_k_cu_e5ac3156_172634cuda3std6ranges3__45__cpo4swapE - _ZN40_INTERNAL_94d13655_4_k_cu_e5ac3156_172634cuda3std3__45__cpo4cendE)
_ZN40_INTERNAL_94d13655_4_k_cu_e5ac3156_172634cuda3std3__45__cpo4cendE:
	.zero		1
	.type		_ZN40_INTERNAL_94d13655_4_k_cu_e5ac3156_172634cuda3std6ranges3__45__cpo4swapE,@object
	.size		_ZN40_INTERNAL_94d13655_4_k_cu_e5ac3156_172634cuda3std6ranges3__45__cpo4swapE,(.L_7 - _ZN40_INTERNAL_94d13655_4_k_cu_e5ac3156_172634cuda3std6ranges3__45__cpo4swapE)
_ZN40_INTERNAL_94d13655_4_k_cu_e5ac3156_172634cuda3std6ranges3__45__cpo4swapE:
	.zero		1
.L_7:


//--------------------- .nv.constant0._ZN7cutlass13device_kernelINS_4gemm6kernel13GemmUniversalIN4cute5tupleIJiiiiEEENS1_10collective13CollectiveMmaINS1_37MainloopSm90TmaGmmaWarpSpecializedFP8ILi4ENS5_IJNS4_1CILi2EEENSA_ILi1EEESC_EEENS1_35KernelTmaWarpSpecializedCooperativeEEENS5_IJNSA_ILi128EEENSA_ILi96EEENSA_ILi256EEEEEENS_12float_e4m3_tENS5_IJlSC_lEEESK_SL_NS4_8TiledMMAINS4_8MMA_AtomIJNS4_4SM904GMMA30MMA_64x96x32_F32E4M3E4M3_SS_TNILNSP_7ScaleInE1ELSR_1EEEEEENS4_6LayoutISD_NS5_IJSC_NSA_ILi0EEESV_EEEEENS5_IJNS4_10UnderscoreESY_SY_EEEEENS4_13SM90_TMA_LOADENS4_14ComposedLayoutINS4_7SwizzleILi3ELi4ELi3EEENS4_18smem_ptr_flag_bitsILi8EEENSU_INS5_IJNSA_ILi8EEESG_EEENS5_IJSG_SC_EEEEEEEvNS4_8identityENS4_23SM90_TMA_LOAD_MULTICASTES1B_vS1C_EENS_8epilogue10collective6detail29Sm90TmaWarpSpecializedAdapterINS1G_15DefaultEpilogueISK_SL_SL_NS1F_6thread17LinearCombinationISK_Li1EffLNS1K_9ScaleType4KindE0ELNS_15FloatRoundStyleE2ESK_EENS1_15EpilogueDefaultEEEEEvvEEEEvNT_6ParamsE --------------------------
	.section	.nv.constant0._ZN7cutlass13device_kernelINS_4gemm6kernel13GemmUniversalIN4cute5tupleIJiiiiEEENS1_10collective13CollectiveMmaINS1_37MainloopSm90TmaGmmaWarpSpecializedFP8ILi4ENS5_IJNS4_1CILi2EEENSA_ILi1EEESC_EEENS1_35KernelTmaWarpSpecializedCooperativeEEENS5_IJNSA_ILi128EEENSA_ILi96EEENSA_ILi256EEEEEENS_12float_e4m3_tENS5_IJlSC_lEEESK_SL_NS4_8TiledMMAINS4_8MMA_AtomIJNS4_4SM904GMMA30MMA_64x96x32_F32E4M3E4M3_SS_TNILNSP_7ScaleInE1ELSR_1EEEEEENS4_6LayoutISD_NS5_IJSC_NSA_ILi0EEESV_EEEEENS5_IJNS4_10UnderscoreESY_SY_EEEEENS4_13SM90_TMA_LOADENS4_14ComposedLayoutINS4_7SwizzleILi3ELi4ELi3EEENS4_18smem_ptr_flag_bitsILi8EEENSU_INS5_IJNSA_ILi8EEESG_EEENS5_IJSG_SC_EEEEEEEvNS4_8identityENS4_23SM90_TMA_LOAD_MULTICASTES1B_vS1C_EENS_8epilogue10collective6detail29Sm90TmaWarpSpecializedAdapterINS1G_15DefaultEpilogueISK_SL_SL_NS1F_6thread17LinearCombinationISK_Li1EffLNS1K_9ScaleType4KindE0ELNS_15FloatRoundStyleE2ESK_EENS1_15EpilogueDefaultEEEEEvvEEEEvNT_6ParamsE,"a",@progbits
	.sectionflags	@""
	.align	4
.nv.constant0._ZN7cutlass13device_kernelINS_4gemm6kernel13GemmUniversalIN4cute5tupleIJiiiiEEENS1_10collective13CollectiveMmaINS1_37MainloopSm90TmaGmmaWarpSpecializedFP8ILi4ENS5_IJNS4_1CILi2EEENSA_ILi1EEESC_EEENS1_35KernelTmaWarpSpecializedCooperativeEEENS5_IJNSA_ILi128EEENSA_ILi96EEENSA_ILi256EEEEEENS_12float_e4m3_tENS5_IJlSC_lEEESK_SL_NS4_8TiledMMAINS4_8MMA_AtomIJNS4_4SM904GMMA30MMA_64x96x32_F32E4M3E4M3_SS_TNILNSP_7ScaleInE1ELSR_1EEEEEENS4_6LayoutISD_NS5_IJSC_NSA_ILi0EEESV_EEEEENS5_IJNS4_10UnderscoreESY_SY_EEEEENS4_13SM90_TMA_LOADENS4_14ComposedLayoutINS4_7SwizzleILi3ELi4ELi3EEENS4_18smem_ptr_flag_bitsILi8EEENSU_INS5_IJNSA_ILi8EEESG_EEENS5_IJSG_SC_EEEEEEEvNS4_8identityENS4_23SM90_TMA_LOAD_MULTICASTES1B_vS1C_EENS_8epilogue10collective6detail29Sm90TmaWarpSpecializedAdapterINS1G_15DefaultEpilogueISK_SL_SL_NS1F_6thread17LinearCombinationISK_Li1EffLNS1K_9ScaleType4KindE0ELNS_15FloatRoundStyleE2ESK_EENS1_15EpilogueDefaultEEEEEvvEEEEvNT_6ParamsE:
	.zero		1664


//--------------------- SYMBOLS --------------------------

	.type		.nv.reservedSmem.offset0,@object
	.size		.nv.reservedSmem.offset0,0x4
